//
// Generated by NVIDIA NVVM Compiler
//
// Compiler Build ID: CL-36424714
// Cuda compilation tools, release 13.0, V13.0.88
// Based on NVVM 20.0.0
//

.version 9.0
.target sm_100
.address_size 64

	// .globl	_Z28matrixVecCalWithTransformOldPfS_S_ii
// _ZZ25matrixVecCalWithTransformPfS_S_iiE8blockSum has been demoted
// _ZZ25matMulWithKernelTransformPfS_S_iiiE10cacheTileA has been demoted
// _ZZ25matMulWithKernelTransformPfS_S_iiiE10cacheTileB has been demoted

.visible .entry _Z28matrixVecCalWithTransformOldPfS_S_ii(
	.param .u64 .ptr .align 1 _Z28matrixVecCalWithTransformOldPfS_S_ii_param_0,
	.param .u64 .ptr .align 1 _Z28matrixVecCalWithTransformOldPfS_S_ii_param_1,
	.param .u64 .ptr .align 1 _Z28matrixVecCalWithTransformOldPfS_S_ii_param_2,
	.param .u32 _Z28matrixVecCalWithTransformOldPfS_S_ii_param_3,
	.param .u32 _Z28matrixVecCalWithTransformOldPfS_S_ii_param_4
)
{
	.reg .pred 	%p<18>;
	.reg .b32 	%r<40>;
	.reg .b32 	%f<144>;
	.reg .b64 	%rd<24>;

	ld.param.u64 	%rd11, [_Z28matrixVecCalWithTransformOldPfS_S_ii_param_0];
	ld.param.u64 	%rd12, [_Z28matrixVecCalWithTransformOldPfS_S_ii_param_1];
	ld.param.u64 	%rd10, [_Z28matrixVecCalWithTransformOldPfS_S_ii_param_2];
	ld.param.u32 	%r13, [_Z28matrixVecCalWithTransformOldPfS_S_ii_param_3];
	ld.param.u32 	%r14, [_Z28matrixVecCalWithTransformOldPfS_S_ii_param_4];
	cvta.to.global.u64 	%rd1, %rd12;
	cvta.to.global.u64 	%rd2, %rd11;
	mov.u32 	%r15, %tid.x;
	mov.u32 	%r16, %ctaid.x;
	mov.u32 	%r17, %ntid.x;
	mad.lo.s32 	%r1, %r16, %r17, %r15;
	setp.ge.s32 	%p1, %r1, %r13;
	setp.lt.s32 	%p2, %r14, 1;
	mov.f32 	%f143, 0f00000000;
	or.pred  	%p3, %p1, %p2;
	@%p3 bra 	$L__BB0_30;
	mul.lo.s32 	%r2, %r14, %r1;
	and.b32  	%r3, %r14, 3;
	setp.lt.u32 	%p4, %r14, 4;
	mov.f32 	%f143, 0f00000000;
	mov.b32 	%r39, 0;
	@%p4 bra 	$L__BB0_16;
	and.b32  	%r39, %r14, 2147483644;
	neg.s32 	%r37, %r39;
	add.s64 	%rd3, %rd2, 8;
	add.s64 	%rd23, %rd1, 8;
	mov.f32 	%f143, 0f00000000;
	mov.u32 	%r36, %r2;
$L__BB0_3:
	.pragma "nounroll";
	mul.wide.s32 	%rd13, %r36, 4;
	add.s64 	%rd6, %rd3, %rd13;
	ld.global.f32 	%f2, [%rd6+-8];
	setp.leu.f32 	%p5, %f2, 0f00000000;
	@%p5 bra 	$L__BB0_5;
	add.f32 	%f132, %f2, 0f3F800000;
	bra.uni 	$L__BB0_6;
$L__BB0_5:
	fma.rn.f32 	%f46, %f2, 0f3BBB989D, 0f3F000000;
	cvt.sat.f32.f32 	%f47, %f46;
	mov.f32 	%f48, 0f4B400001;
	mov.f32 	%f49, 0f437C0000;
	fma.rm.f32 	%f50, %f47, %f49, %f48;
	add.f32 	%f51, %f50, 0fCB40007F;
	neg.f32 	%f52, %f51;
	fma.rn.f32 	%f53, %f2, 0f3FB8AA3B, %f52;
	fma.rn.f32 	%f54, %f2, 0f32A57060, %f53;
	mov.b32 	%r19, %f50;
	shl.b32 	%r20, %r19, 23;
	mov.b32 	%f55, %r20;
	ex2.approx.ftz.f32 	%f56, %f54;
	mul.f32 	%f132, %f56, %f55;
$L__BB0_6:
	ld.global.f32 	%f57, [%rd23+-8];
	fma.rn.f32 	%f6, %f132, %f57, %f143;
	ld.global.f32 	%f7, [%rd6+-4];
	setp.gt.f32 	%p6, %f7, 0f00000000;
	@%p6 bra 	$L__BB0_8;
	fma.rn.f32 	%f58, %f7, 0f3BBB989D, 0f3F000000;
	cvt.sat.f32.f32 	%f59, %f58;
	mov.f32 	%f60, 0f4B400001;
	mov.f32 	%f61, 0f437C0000;
	fma.rm.f32 	%f62, %f59, %f61, %f60;
	add.f32 	%f63, %f62, 0fCB40007F;
	neg.f32 	%f64, %f63;
	fma.rn.f32 	%f65, %f7, 0f3FB8AA3B, %f64;
	fma.rn.f32 	%f66, %f7, 0f32A57060, %f65;
	mov.b32 	%r21, %f62;
	shl.b32 	%r22, %r21, 23;
	mov.b32 	%f67, %r22;
	ex2.approx.ftz.f32 	%f68, %f66;
	mul.f32 	%f133, %f68, %f67;
	bra.uni 	$L__BB0_9;
$L__BB0_8:
	add.f32 	%f133, %f7, 0f3F800000;
$L__BB0_9:
	ld.global.f32 	%f69, [%rd23+-4];
	fma.rn.f32 	%f11, %f133, %f69, %f6;
	ld.global.f32 	%f12, [%rd6];
	setp.gt.f32 	%p7, %f12, 0f00000000;
	@%p7 bra 	$L__BB0_11;
	fma.rn.f32 	%f70, %f12, 0f3BBB989D, 0f3F000000;
	cvt.sat.f32.f32 	%f71, %f70;
	mov.f32 	%f72, 0f4B400001;
	mov.f32 	%f73, 0f437C0000;
	fma.rm.f32 	%f74, %f71, %f73, %f72;
	add.f32 	%f75, %f74, 0fCB40007F;
	neg.f32 	%f76, %f75;
	fma.rn.f32 	%f77, %f12, 0f3FB8AA3B, %f76;
	fma.rn.f32 	%f78, %f12, 0f32A57060, %f77;
	mov.b32 	%r23, %f74;
	shl.b32 	%r24, %r23, 23;
	mov.b32 	%f79, %r24;
	ex2.approx.ftz.f32 	%f80, %f78;
	mul.f32 	%f134, %f80, %f79;
	bra.uni 	$L__BB0_12;
$L__BB0_11:
	add.f32 	%f134, %f12, 0f3F800000;
$L__BB0_12:
	ld.global.f32 	%f81, [%rd23];
	fma.rn.f32 	%f16, %f134, %f81, %f11;
	ld.global.f32 	%f17, [%rd6+4];
	setp.gt.f32 	%p8, %f17, 0f00000000;
	@%p8 bra 	$L__BB0_14;
	fma.rn.f32 	%f82, %f17, 0f3BBB989D, 0f3F000000;
	cvt.sat.f32.f32 	%f83, %f82;
	mov.f32 	%f84, 0f4B400001;
	mov.f32 	%f85, 0f437C0000;
	fma.rm.f32 	%f86, %f83, %f85, %f84;
	add.f32 	%f87, %f86, 0fCB40007F;
	neg.f32 	%f88, %f87;
	fma.rn.f32 	%f89, %f17, 0f3FB8AA3B, %f88;
	fma.rn.f32 	%f90, %f17, 0f32A57060, %f89;
	mov.b32 	%r25, %f86;
	shl.b32 	%r26, %r25, 23;
	mov.b32 	%f91, %r26;
	ex2.approx.ftz.f32 	%f92, %f90;
	mul.f32 	%f135, %f92, %f91;
	bra.uni 	$L__BB0_15;
$L__BB0_14:
	add.f32 	%f135, %f17, 0f3F800000;
$L__BB0_15:
	ld.global.f32 	%f93, [%rd23+4];
	fma.rn.f32 	%f143, %f135, %f93, %f16;
	add.s32 	%r37, %r37, 4;
	add.s32 	%r36, %r36, 4;
	add.s64 	%rd23, %rd23, 16;
	setp.ne.s32 	%p9, %r37, 0;
	@%p9 bra 	$L__BB0_3;
$L__BB0_16:
	setp.eq.s32 	%p10, %r3, 0;
	@%p10 bra 	$L__BB0_30;
	setp.eq.s32 	%p11, %r3, 1;
	@%p11 bra 	$L__BB0_25;
	add.s32 	%r27, %r39, %r2;
	mul.wide.s32 	%rd14, %r27, 4;
	add.s64 	%rd8, %rd2, %rd14;
	ld.global.f32 	%f24, [%rd8];
	setp.gt.f32 	%p12, %f24, 0f00000000;
	@%p12 bra 	$L__BB0_20;
	fma.rn.f32 	%f95, %f24, 0f3BBB989D, 0f3F000000;
	cvt.sat.f32.f32 	%f96, %f95;
	mov.f32 	%f97, 0f4B400001;
	mov.f32 	%f98, 0f437C0000;
	fma.rm.f32 	%f99, %f96, %f98, %f97;
	add.f32 	%f100, %f99, 0fCB40007F;
	neg.f32 	%f101, %f100;
	fma.rn.f32 	%f102, %f24, 0f3FB8AA3B, %f101;
	fma.rn.f32 	%f103, %f24, 0f32A57060, %f102;
	mov.b32 	%r28, %f99;
	shl.b32 	%r29, %r28, 23;
	mov.b32 	%f104, %r29;
	ex2.approx.ftz.f32 	%f105, %f103;
	mul.f32 	%f138, %f105, %f104;
	bra.uni 	$L__BB0_21;
$L__BB0_20:
	add.f32 	%f138, %f24, 0f3F800000;
$L__BB0_21:
	mul.wide.u32 	%rd15, %r39, 4;
	add.s64 	%rd9, %rd1, %rd15;
	ld.global.f32 	%f106, [%rd9];
	fma.rn.f32 	%f28, %f138, %f106, %f143;
	ld.global.f32 	%f29, [%rd8+4];
	setp.gt.f32 	%p13, %f29, 0f00000000;
	@%p13 bra 	$L__BB0_23;
	fma.rn.f32 	%f107, %f29, 0f3BBB989D, 0f3F000000;
	cvt.sat.f32.f32 	%f108, %f107;
	mov.f32 	%f109, 0f4B400001;
	mov.f32 	%f110, 0f437C0000;
	fma.rm.f32 	%f111, %f108, %f110, %f109;
	add.f32 	%f112, %f111, 0fCB40007F;
	neg.f32 	%f113, %f112;
	fma.rn.f32 	%f114, %f29, 0f3FB8AA3B, %f113;
	fma.rn.f32 	%f115, %f29, 0f32A57060, %f114;
	mov.b32 	%r30, %f111;
	shl.b32 	%r31, %r30, 23;
	mov.b32 	%f116, %r31;
	ex2.approx.ftz.f32 	%f117, %f115;
	mul.f32 	%f139, %f117, %f116;
	bra.uni 	$L__BB0_24;
$L__BB0_23:
	add.f32 	%f139, %f29, 0f3F800000;
$L__BB0_24:
	ld.global.f32 	%f118, [%rd9+4];
	fma.rn.f32 	%f143, %f139, %f118, %f28;
	add.s32 	%r39, %r39, 2;
$L__BB0_25:
	and.b32  	%r32, %r14, 1;
	setp.eq.b32 	%p14, %r32, 1;
	not.pred 	%p15, %p14;
	@%p15 bra 	$L__BB0_30;
	add.s32 	%r33, %r39, %r2;
	mul.wide.s32 	%rd16, %r33, 4;
	add.s64 	%rd17, %rd2, %rd16;
	ld.global.f32 	%f36, [%rd17];
	setp.gt.f32 	%p16, %f36, 0f00000000;
	@%p16 bra 	$L__BB0_28;
	fma.rn.f32 	%f119, %f36, 0f3BBB989D, 0f3F000000;
	cvt.sat.f32.f32 	%f120, %f119;
	mov.f32 	%f121, 0f4B400001;
	mov.f32 	%f122, 0f437C0000;
	fma.rm.f32 	%f123, %f120, %f122, %f121;
	add.f32 	%f124, %f123, 0fCB40007F;
	neg.f32 	%f125, %f124;
	fma.rn.f32 	%f126, %f36, 0f3FB8AA3B, %f125;
	fma.rn.f32 	%f127, %f36, 0f32A57060, %f126;
	mov.b32 	%r34, %f123;
	shl.b32 	%r35, %r34, 23;
	mov.b32 	%f128, %r35;
	ex2.approx.ftz.f32 	%f129, %f127;
	mul.f32 	%f142, %f129, %f128;
	bra.uni 	$L__BB0_29;
$L__BB0_28:
	add.f32 	%f142, %f36, 0f3F800000;
$L__BB0_29:
	mul.wide.u32 	%rd18, %r39, 4;
	add.s64 	%rd19, %rd1, %rd18;
	ld.global.f32 	%f130, [%rd19];
	fma.rn.f32 	%f143, %f142, %f130, %f143;
$L__BB0_30:
	setp.ge.s32 	%p17, %r1, %r13;
	bar.sync 	0;
	@%p17 bra 	$L__BB0_32;
	cvta.to.global.u64 	%rd20, %rd10;
	mul.wide.s32 	%rd21, %r1, 4;
	add.s64 	%rd22, %rd20, %rd21;
	st.global.f32 	[%rd22], %f143;
$L__BB0_32:
	ret;

}
	// .globl	_Z25matrixVecCalWithTransformPfS_S_ii
.visible .entry _Z25matrixVecCalWithTransformPfS_S_ii(
	.param .u64 .ptr .align 1 _Z25matrixVecCalWithTransformPfS_S_ii_param_0,
	.param .u64 .ptr .align 1 _Z25matrixVecCalWithTransformPfS_S_ii_param_1,
	.param .u64 .ptr .align 1 _Z25matrixVecCalWithTransformPfS_S_ii_param_2,
	.param .u32 _Z25matrixVecCalWithTransformPfS_S_ii_param_3,
	.param .u32 _Z25matrixVecCalWithTransformPfS_S_ii_param_4
)
{
	.reg .pred 	%p<9>;
	.reg .b32 	%r<23>;
	.reg .b32 	%f<29>;
	.reg .b64 	%rd<13>;
	// demoted variable
	.shared .align 4 .b8 _ZZ25matrixVecCalWithTransformPfS_S_iiE8blockSum[1024];
	ld.param.u64 	%rd3, [_Z25matrixVecCalWithTransformPfS_S_ii_param_0];
	ld.param.u64 	%rd4, [_Z25matrixVecCalWithTransformPfS_S_ii_param_1];
	ld.param.u64 	%rd5, [_Z25matrixVecCalWithTransformPfS_S_ii_param_2];
	ld.param.u32 	%r10, [_Z25matrixVecCalWithTransformPfS_S_ii_param_4];
	mov.u32 	%r1, %tid.x;
	setp.ge.s32 	%p1, %r1, %r10;
	mov.f32 	%f28, 0f00000000;
	@%p1 bra 	$L__BB1_6;
	mov.u32 	%r11, %ctaid.x;
	mul.lo.s32 	%r2, %r10, %r11;
	mov.u32 	%r3, %ntid.x;
	cvta.to.global.u64 	%rd1, %rd3;
	cvta.to.global.u64 	%rd2, %rd4;
	mov.f32 	%f28, 0f00000000;
	mov.u32 	%r21, %r1;
$L__BB1_2:
	add.s32 	%r12, %r21, %r2;
	mul.wide.s32 	%rd6, %r12, 4;
	add.s64 	%rd7, %rd1, %rd6;
	ld.global.f32 	%f2, [%rd7];
	setp.leu.f32 	%p2, %f2, 0f00000000;
	@%p2 bra 	$L__BB1_4;
	add.f32 	%f27, %f2, 0f3F800000;
	bra.uni 	$L__BB1_5;
$L__BB1_4:
	fma.rn.f32 	%f10, %f2, 0f3BBB989D, 0f3F000000;
	cvt.sat.f32.f32 	%f11, %f10;
	mov.f32 	%f12, 0f4B400001;
	mov.f32 	%f13, 0f437C0000;
	fma.rm.f32 	%f14, %f11, %f13, %f12;
	add.f32 	%f15, %f14, 0fCB40007F;
	neg.f32 	%f16, %f15;
	fma.rn.f32 	%f17, %f2, 0f3FB8AA3B, %f16;
	fma.rn.f32 	%f18, %f2, 0f32A57060, %f17;
	mov.b32 	%r13, %f14;
	shl.b32 	%r14, %r13, 23;
	mov.b32 	%f19, %r14;
	ex2.approx.ftz.f32 	%f20, %f18;
	mul.f32 	%f27, %f20, %f19;
$L__BB1_5:
	mul.wide.s32 	%rd8, %r21, 4;
	add.s64 	%rd9, %rd2, %rd8;
	ld.global.f32 	%f21, [%rd9];
	fma.rn.f32 	%f28, %f27, %f21, %f28;
	add.s32 	%r21, %r21, %r3;
	setp.lt.s32 	%p3, %r21, %r10;
	@%p3 bra 	$L__BB1_2;
$L__BB1_6:
	mov.u32 	%r22, %ntid.x;
	setp.ge.u32 	%p4, %r1, %r22;
	shl.b32 	%r15, %r1, 2;
	mov.u32 	%r16, _ZZ25matrixVecCalWithTransformPfS_S_iiE8blockSum;
	add.s32 	%r7, %r16, %r15;
	@%p4 bra 	$L__BB1_8;
	mov.b32 	%r17, 0;
	st.shared.u32 	[%r7], %r17;
$L__BB1_8:
	bar.sync 	0;
	st.shared.f32 	[%r7], %f28;
	bar.sync 	0;
	setp.lt.u32 	%p5, %r22, 2;
	@%p5 bra 	$L__BB1_12;
$L__BB1_9:
	shr.u32 	%r9, %r22, 1;
	setp.ge.u32 	%p6, %r1, %r9;
	@%p6 bra 	$L__BB1_11;
	shl.b32 	%r18, %r9, 2;
	add.s32 	%r19, %r7, %r18;
	ld.shared.f32 	%f22, [%r19];
	ld.shared.f32 	%f23, [%r7];
	add.f32 	%f24, %f22, %f23;
	st.shared.f32 	[%r7], %f24;
$L__BB1_11:
	bar.sync 	0;
	setp.gt.u32 	%p7, %r22, 3;
	mov.u32 	%r22, %r9;
	@%p7 bra 	$L__BB1_9;
$L__BB1_12:
	setp.ne.s32 	%p8, %r1, 0;
	@%p8 bra 	$L__BB1_14;
	ld.shared.f32 	%f25, [_ZZ25matrixVecCalWithTransformPfS_S_iiE8blockSum];
	mov.u32 	%r20, %ctaid.x;
	cvta.to.global.u64 	%rd10, %rd5;
	mul.wide.u32 	%rd11, %r20, 4;
	add.s64 	%rd12, %rd10, %rd11;
	st.global.f32 	[%rd12], %f25;
$L__BB1_14:
	ret;

}
	// .globl	_Z12transposeMatPfS_ii
.visible .entry _Z12transposeMatPfS_ii(
	.param .u64 .ptr .align 1 _Z12transposeMatPfS_ii_param_0,
	.param .u64 .ptr .align 1 _Z12transposeMatPfS_ii_param_1,
	.param .u32 _Z12transposeMatPfS_ii_param_2,
	.param .u32 _Z12transposeMatPfS_ii_param_3
)
{
	.reg .pred 	%p<4>;
	.reg .b32 	%r<15>;
	.reg .b32 	%f<2>;
	.reg .b64 	%rd<9>;

	ld.param.u64 	%rd1, [_Z12transposeMatPfS_ii_param_0];
	ld.param.u64 	%rd2, [_Z12transposeMatPfS_ii_param_1];
	ld.param.u32 	%r5, [_Z12transposeMatPfS_ii_param_2];
	ld.param.u32 	%r4, [_Z12transposeMatPfS_ii_param_3];
	mov.u32 	%r6, %tid.x;
	mov.u32 	%r7, %ntid.x;
	mov.u32 	%r8, %ctaid.x;
	mad.lo.s32 	%r1, %r7, %r8, %r6;
	mov.u32 	%r9, %tid.y;
	mov.u32 	%r10, %ntid.y;
	mov.u32 	%r11, %ctaid.y;
	mad.lo.s32 	%r12, %r10, %r11, %r9;
	setp.ge.s32 	%p1, %r1, %r4;
	setp.ge.s32 	%p2, %r12, %r5;
	or.pred  	%p3, %p1, %p2;
	@%p3 bra 	$L__BB2_2;
	cvta.to.global.u64 	%rd3, %rd1;
	cvta.to.global.u64 	%rd4, %rd2;
	mad.lo.s32 	%r13, %r4, %r12, %r1;
	mul.wide.s32 	%rd5, %r13, 4;
	add.s64 	%rd6, %rd3, %rd5;
	ld.global.f32 	%f1, [%rd6];
	mad.lo.s32 	%r14, %r5, %r1, %r12;
	mul.wide.s32 	%rd7, %r14, 4;
	add.s64 	%rd8, %rd4, %rd7;
	st.global.f32 	[%rd8], %f1;
$L__BB2_2:
	ret;

}
	// .globl	_Z25matMulWithKernelTransformPfS_S_iii
.visible .entry _Z25matMulWithKernelTransformPfS_S_iii(
	.param .u64 .ptr .align 1 _Z25matMulWithKernelTransformPfS_S_iii_param_0,
	.param .u64 .ptr .align 1 _Z25matMulWithKernelTransformPfS_S_iii_param_1,
	.param .u64 .ptr .align 1 _Z25matMulWithKernelTransformPfS_S_iii_param_2,
	.param .u32 _Z25matMulWithKernelTransformPfS_S_iii_param_3,
	.param .u32 _Z25matMulWithKernelTransformPfS_S_iii_param_4,
	.param .u32 _Z25matMulWithKernelTransformPfS_S_iii_param_5
)
{
	.reg .pred 	%p<13>;
	.reg .b32 	%r<44>;
	.reg .b32 	%f<76>;
	.reg .b64 	%rd<13>;
	// demoted variable
	.shared .align 4 .b8 _ZZ25matMulWithKernelTransformPfS_S_iiiE10cacheTileA[1088];
	// demoted variable
	.shared .align 4 .b8 _ZZ25matMulWithKernelTransformPfS_S_iiiE10cacheTileB[1088];
	ld.param.u64 	%rd3, [_Z25matMulWithKernelTransformPfS_S_iii_param_0];
	ld.param.u64 	%rd4, [_Z25matMulWithKernelTransformPfS_S_iii_param_1];
	ld.param.u64 	%rd5, [_Z25matMulWithKernelTransformPfS_S_iii_param_2];
	ld.param.u32 	%r23, [_Z25matMulWithKernelTransformPfS_S_iii_param_3];
	ld.param.u32 	%r24, [_Z25matMulWithKernelTransformPfS_S_iii_param_4];
	ld.param.u32 	%r25, [_Z25matMulWithKernelTransformPfS_S_iii_param_5];
	mov.u32 	%r39, %tid.x;
	mov.u32 	%r26, %ntid.x;
	mov.u32 	%r27, %ctaid.x;
	mad.lo.s32 	%r2, %r26, %r27, %r39;
	mov.u32 	%r41, %tid.y;
	mov.u32 	%r28, %ntid.y;
	mov.u32 	%r29, %ctaid.y;
	mad.lo.s32 	%r4, %r28, %r29, %r41;
	setp.lt.s32 	%p1, %r24, 1;
	mov.f32 	%f75, 0f00000000;
	@%p1 bra 	$L__BB3_9;
	add.s32 	%r30, %r24, 15;
	shr.u32 	%r31, %r30, 4;
	mul.lo.s32 	%r32, %r41, 68;
	mov.u32 	%r33, _ZZ25matMulWithKernelTransformPfS_S_iiiE10cacheTileA;
	add.s32 	%r5, %r33, %r32;
	shl.b32 	%r34, %r39, 2;
	add.s32 	%r6, %r5, %r34;
	mov.u32 	%r35, _ZZ25matMulWithKernelTransformPfS_S_iiiE10cacheTileB;
	add.s32 	%r8, %r35, %r34;
	add.s32 	%r7, %r8, %r32;
	neg.s32 	%r43, %r31;
	mad.lo.s32 	%r42, %r41, %r25, %r2;
	shl.b32 	%r11, %r25, 4;
	mad.lo.s32 	%r40, %r24, %r4, %r39;
	cvta.to.global.u64 	%rd1, %rd3;
	cvta.to.global.u64 	%rd2, %rd4;
	mov.f32 	%f75, 0f00000000;
$L__BB3_2:
	setp.ge.s32 	%p2, %r4, %r23;
	setp.ge.s32 	%p3, %r39, %r24;
	mov.f32 	%f73, 0f00000000;
	or.pred  	%p4, %p2, %p3;
	@%p4 bra 	$L__BB3_6;
	mul.wide.u32 	%rd6, %r40, 4;
	add.s64 	%rd7, %rd1, %rd6;
	ld.global.f32 	%f2, [%rd7];
	setp.leu.f32 	%p5, %f2, 0f00000000;
	@%p5 bra 	$L__BB3_5;
	add.f32 	%f73, %f2, 0f3F800000;
	bra.uni 	$L__BB3_6;
$L__BB3_5:
	fma.rn.f32 	%f13, %f2, 0f3BBB989D, 0f3F000000;
	cvt.sat.f32.f32 	%f14, %f13;
	mov.f32 	%f15, 0f4B400001;
	mov.f32 	%f16, 0f437C0000;
	fma.rm.f32 	%f17, %f14, %f16, %f15;
	add.f32 	%f18, %f17, 0fCB40007F;
	neg.f32 	%f19, %f18;
	fma.rn.f32 	%f20, %f2, 0f3FB8AA3B, %f19;
	fma.rn.f32 	%f21, %f2, 0f32A57060, %f20;
	mov.b32 	%r36, %f17;
	shl.b32 	%r37, %r36, 23;
	mov.b32 	%f22, %r37;
	ex2.approx.ftz.f32 	%f23, %f21;
	mul.f32 	%f73, %f23, %f22;
$L__BB3_6:
	setp.ge.s32 	%p6, %r2, %r25;
	st.shared.f32 	[%r6], %f73;
	setp.ge.s32 	%p7, %r41, %r24;
	mov.f32 	%f74, 0f00000000;
	or.pred  	%p8, %p6, %p7;
	@%p8 bra 	$L__BB3_8;
	mul.wide.s32 	%rd8, %r42, 4;
	add.s64 	%rd9, %rd2, %rd8;
	ld.global.f32 	%f74, [%rd9];
$L__BB3_8:
	st.shared.f32 	[%r7], %f74;
	bar.sync 	0;
	ld.shared.f32 	%f25, [%r5];
	ld.shared.f32 	%f26, [%r8];
	fma.rn.f32 	%f27, %f25, %f26, %f75;
	ld.shared.f32 	%f28, [%r5+4];
	ld.shared.f32 	%f29, [%r8+68];
	fma.rn.f32 	%f30, %f28, %f29, %f27;
	ld.shared.f32 	%f31, [%r5+8];
	ld.shared.f32 	%f32, [%r8+136];
	fma.rn.f32 	%f33, %f31, %f32, %f30;
	ld.shared.f32 	%f34, [%r5+12];
	ld.shared.f32 	%f35, [%r8+204];
	fma.rn.f32 	%f36, %f34, %f35, %f33;
	ld.shared.f32 	%f37, [%r5+16];
	ld.shared.f32 	%f38, [%r8+272];
	fma.rn.f32 	%f39, %f37, %f38, %f36;
	ld.shared.f32 	%f40, [%r5+20];
	ld.shared.f32 	%f41, [%r8+340];
	fma.rn.f32 	%f42, %f40, %f41, %f39;
	ld.shared.f32 	%f43, [%r5+24];
	ld.shared.f32 	%f44, [%r8+408];
	fma.rn.f32 	%f45, %f43, %f44, %f42;
	ld.shared.f32 	%f46, [%r5+28];
	ld.shared.f32 	%f47, [%r8+476];
	fma.rn.f32 	%f48, %f46, %f47, %f45;
	ld.shared.f32 	%f49, [%r5+32];
	ld.shared.f32 	%f50, [%r8+544];
	fma.rn.f32 	%f51, %f49, %f50, %f48;
	ld.shared.f32 	%f52, [%r5+36];
	ld.shared.f32 	%f53, [%r8+612];
	fma.rn.f32 	%f54, %f52, %f53, %f51;
	ld.shared.f32 	%f55, [%r5+40];
	ld.shared.f32 	%f56, [%r8+680];
	fma.rn.f32 	%f57, %f55, %f56, %f54;
	ld.shared.f32 	%f58, [%r5+44];
	ld.shared.f32 	%f59, [%r8+748];
	fma.rn.f32 	%f60, %f58, %f59, %f57;
	ld.shared.f32 	%f61, [%r5+48];
	ld.shared.f32 	%f62, [%r8+816];
	fma.rn.f32 	%f63, %f61, %f62, %f60;
	ld.shared.f32 	%f64, [%r5+52];
	ld.shared.f32 	%f65, [%r8+884];
	fma.rn.f32 	%f66, %f64, %f65, %f63;
	ld.shared.f32 	%f67, [%r5+56];
	ld.shared.f32 	%f68, [%r8+952];
	fma.rn.f32 	%f69, %f67, %f68, %f66;
	ld.shared.f32 	%f70, [%r5+60];
	ld.shared.f32 	%f71, [%r8+1020];
	fma.rn.f32 	%f75, %f70, %f71, %f69;
	bar.sync 	0;
	add.s32 	%r43, %r43, 1;
	setp.ne.s32 	%p9, %r43, 0;
	add.s32 	%r42, %r42, %r11;
	add.s32 	%r41, %r41, 16;
	add.s32 	%r40, %r40, 16;
	add.s32 	%r39, %r39, 16;
	@%p9 bra 	$L__BB3_2;
$L__BB3_9:
	setp.ge.s32 	%p10, %r2, %r25;
	setp.ge.s32 	%p11, %r4, %r23;
	or.pred  	%p12, %p10, %p11;
	@%p12 bra 	$L__BB3_11;
	mad.lo.s32 	%r38, %r25, %r4, %r2;
	cvta.to.global.u64 	%rd10, %rd5;
	mul.wide.s32 	%rd11, %r38, 4;
	add.s64 	%rd12, %rd10, %rd11;
	st.global.f32 	[%rd12], %f75;
$L__BB3_11:
	ret;

}
	// .globl	_Z19finalDivisionKernelPfS_S_ii
.visible .entry _Z19finalDivisionKernelPfS_S_ii(
	.param .u64 .ptr .align 1 _Z19finalDivisionKernelPfS_S_ii_param_0,
	.param .u64 .ptr .align 1 _Z19finalDivisionKernelPfS_S_ii_param_1,
	.param .u64 .ptr .align 1 _Z19finalDivisionKernelPfS_S_ii_param_2,
	.param .u32 _Z19finalDivisionKernelPfS_S_ii_param_3,
	.param .u32 _Z19finalDivisionKernelPfS_S_ii_param_4
)
{
	.reg .pred 	%p<5>;
	.reg .b32 	%r<9>;
	.reg .b32 	%f<5>;
	.reg .b64 	%rd<12>;

	ld.param.u64 	%rd1, [_Z19finalDivisionKernelPfS_S_ii_param_0];
	ld.param.u64 	%rd2, [_Z19finalDivisionKernelPfS_S_ii_param_1];
	ld.param.u64 	%rd3, [_Z19finalDivisionKernelPfS_S_ii_param_2];
	ld.param.u32 	%r3, [_Z19finalDivisionKernelPfS_S_ii_param_3];
	ld.param.u32 	%r4, [_Z19finalDivisionKernelPfS_S_ii_param_4];
	mov.u32 	%r5, %tid.x;
	mov.u32 	%r1, %ctaid.x;
	mad.lo.s32 	%r6, %r4, %r1, %r5;
	setp.ge.s32 	%p1, %r5, %r4;
	mul.lo.s32 	%r7, %r4, %r3;
	setp.ge.s32 	%p2, %r6, %r7;
	or.pred  	%p3, %p1, %p2;
	@%p3 bra 	$L__BB4_2;
	cvta.to.global.u64 	%rd4, %rd1;
	cvta.to.global.u64 	%rd5, %rd3;
	cvta.to.global.u64 	%rd6, %rd2;
	mul.wide.u32 	%rd7, %r1, 4;
	add.s64 	%rd8, %rd6, %rd7;
	ld.global.f32 	%f1, [%rd8];
	setp.eq.f32 	%p4, %f1, 0f00000000;
	selp.f32 	%f2, 0f3727C5AC, %f1, %p4;
	mul.wide.s32 	%rd9, %r6, 4;
	add.s64 	%rd10, %rd4, %rd9;
	ld.global.f32 	%f3, [%rd10];
	div.rn.f32 	%f4, %f3, %f2;
	add.s64 	%rd11, %rd5, %rd9;
	st.global.f32 	[%rd11], %f4;
$L__BB4_2:
	ret;

}


// ===== COMPILED SASS (sm_100) =====

	.target	sm_100

	.elftype	@"ET_EXEC"


//--------------------- .note.nv.tkinfo           --------------------------
	.section	.note.nv.tkinfo,"",@"SHT_NOTE"
	.sectionflags	@"SHF_NOTE_NV_TKINFO"
	.tkinfo
        /*0018*/ 	.word	0x00000002
        /*0030*/ 	.string	""
        /*0030*/ 	.string	"ptxas"
        /*0030*/ 	.string	"Cuda compilation tools, release 13.0, V13.0.88"
        /*0030*/ 	.string	"Build cuda_13.0.r13.0/compiler.36424714_0"
        /*0030*/ 	.string	"-arch sm_100 -m 64 "



//--------------------- .note.nv.cuinfo           --------------------------
	.section	.note.nv.cuinfo,"",@"SHT_NOTE"
	.sectionflags	@"SHF_NOTE_NV_CUINFO"
        /*0018*/ 	.short	0x0002
        /*001a*/ 	.short	0x0064
        /*001c*/ 	.short	0x0082
	.zero		2


//--------------------- .nv.info                  --------------------------
	.section	.nv.info,"",@"SHT_CUDA_INFO"
	.align	4


	//----- nvinfo : EIATTR_REGCOUNT
	.align		4
        /*0000*/ 	.byte	0x04, 0x2f
        /*0002*/ 	.short	(.L_1 - .L_0)
	.align		4
.L_0:
        /*0004*/ 	.word	index@(_Z28matrixVecCalWithTransformOldPfS_S_ii)
        /*0008*/ 	.word	0x0000001f


	//----- nvinfo : EIATTR_FRAME_SIZE
	.align		4
.L_1:
        /*000c*/ 	.byte	0x04, 0x11
        /*000e*/ 	.short	(.L_3 - .L_2)
	.align		4
.L_2:
        /*0010*/ 	.word	index@(_Z28matrixVecCalWithTransformOldPfS_S_ii)
        /*0014*/ 	.word	0x00000000


	//----- nvinfo : EIATTR_REGCOUNT
	.align		4
.L_3:
        /*0018*/ 	.byte	0x04, 0x2f
        /*001a*/ 	.short	(.L_5 - .L_4)
	.align		4
.L_4:
        /*001c*/ 	.word	index@(_Z25matrixVecCalWithTransformPfS_S_ii)
        /*0020*/ 	.word	0x00000013


	//----- nvinfo : EIATTR_FRAME_SIZE
	.align		4
.L_5:
        /*0024*/ 	.byte	0x04, 0x11
        /*0026*/ 	.short	(.L_7 - .L_6)
	.align		4
.L_6:
        /*0028*/ 	.word	index@(_Z25matrixVecCalWithTransformPfS_S_ii)
        /*002c*/ 	.word	0x00000000


	//----- nvinfo : EIATTR_REGCOUNT
	.align		4
.L_7:
        /*0030*/ 	.byte	0x04, 0x2f
        /*0032*/ 	.short	(.L_9 - .L_8)
	.align		4
.L_8:
        /*0034*/ 	.word	index@(_Z12transposeMatPfS_ii)
        /*0038*/ 	.word	0x0000000a


	//----- nvinfo : EIATTR_FRAME_SIZE
	.align		4
.L_9:
        /*003c*/ 	.byte	0x04, 0x11
        /*003e*/ 	.short	(.L_11 - .L_10)
	.align		4
.L_10:
        /*0040*/ 	.word	index@(_Z12transposeMatPfS_ii)
        /*0044*/ 	.word	0x00000000


	//----- nvinfo : EIATTR_REGCOUNT
	.align		4
.L_11:
        /*0048*/ 	.byte	0x04, 0x2f
        /*004a*/ 	.short	(.L_13 - .L_12)
	.align		4
.L_12:
        /*004c*/ 	.word	index@(_Z25matMulWithKernelTransformPfS_S_iii)
        /*0050*/ 	.word	0x0000001e


	//----- nvinfo : EIATTR_FRAME_SIZE
	.align		4
.L_13:
        /*0054*/ 	.byte	0x04, 0x11
        /*0056*/ 	.short	(.L_15 - .L_14)
	.align		4
.L_14:
        /*0058*/ 	.word	index@(_Z25matMulWithKernelTransformPfS_S_iii)
        /*005c*/ 	.word	0x00000000


	//----- nvinfo : EIATTR_REGCOUNT
	.align		4
.L_15:
        /*0060*/ 	.byte	0x04, 0x2f
        /*0062*/ 	.short	(.L_17 - .L_16)
	.align		4
.L_16:
        /*0064*/ 	.word	index@(_Z19finalDivisionKernelPfS_S_ii)
        /*0068*/ 	.word	0x00000010


	//----- nvinfo : EIATTR_FRAME_SIZE
	.align		4
.L_17:
        /*006c*/ 	.byte	0x04, 0x11
        /*006e*/ 	.short	(.L_19 - .L_18)
	.align		4
.L_18:
        /*0070*/ 	.word	index@($__internal_0_$__cuda_sm3x_div_rn_noftz_f32_slowpath)
        /*0074*/ 	.word	0x00000000


	//----- nvinfo : EIATTR_FRAME_SIZE
	.align		4
.L_19:
        /*0078*/ 	.byte	0x04, 0x11
        /*007a*/ 	.short	(.L_21 - .L_20)
	.align		4
.L_20:
        /*007c*/ 	.word	index@(_Z19finalDivisionKernelPfS_S_ii)
        /*0080*/ 	.word	0x00000000


	//----- nvinfo : EIATTR_MIN_STACK_SIZE
	.align		4
.L_21:
        /*0084*/ 	.byte	0x04, 0x12
        /*0086*/ 	.short	(.L_23 - .L_22)
	.align		4
.L_22:
        /*0088*/ 	.word	index@(_Z19finalDivisionKernelPfS_S_ii)
        /*008c*/ 	.word	0x00000000


	//----- nvinfo : EIATTR_MIN_STACK_SIZE
	.align		4
.L_23:
        /*0090*/ 	.byte	0x04, 0x12
        /*0092*/ 	.short	(.L_25 - .L_24)
	.align		4
.L_24:
        /*0094*/ 	.word	index@(_Z25matMulWithKernelTransformPfS_S_iii)
        /*0098*/ 	.word	0x00000000


	//----- nvinfo : EIATTR_MIN_STACK_SIZE
	.align		4
.L_25:
        /*009c*/ 	.byte	0x04, 0x12
        /*009e*/ 	.short	(.L_27 - .L_26)
	.align		4
.L_26:
        /*00a0*/ 	.word	index@(_Z12transposeMatPfS_ii)
        /*00a4*/ 	.word	0x00000000


	//----- nvinfo : EIATTR_MIN_STACK_SIZE
	.align		4
.L_27:
        /*00a8*/ 	.byte	0x04, 0x12
        /*00aa*/ 	.short	(.L_29 - .L_28)
	.align		4
.L_28:
        /*00ac*/ 	.word	index@(_Z25matrixVecCalWithTransformPfS_S_ii)
        /*00b0*/ 	.word	0x00000000


	//----- nvinfo : EIATTR_MIN_STACK_SIZE
	.align		4
.L_29:
        /*00b4*/ 	.byte	0x04, 0x12
        /*00b6*/ 	.short	(.L_31 - .L_30)
	.align		4
.L_30:
        /*00b8*/ 	.word	index@(_Z28matrixVecCalWithTransformOldPfS_S_ii)
        /*00bc*/ 	.word	0x00000000
.L_31:


//--------------------- .nv.compat                --------------------------
	.section	.nv.compat,"",@"SHT_CUDA_COMPAT_INFO"
	.align	4
        /*0000*/ 	.byte	0x02, 0x09, 0x00, 0x00, 0x02, 0x02, 0x01, 0x00, 0x02, 0x05, 0x05, 0x00, 0x03, 0x07, 0x01, 0x01
        /*0010*/ 	.byte	0x02, 0x03, 0x00, 0x00, 0x02, 0x06, 0x01, 0x00, 0x04, 0x0b, 0x08, 0x00, 0x01, 0x00, 0x00, 0x00
        /*0020*/ 	.byte	0x00, 0x00, 0x00, 0x00


//--------------------- .nv.info._Z19finalDivisionKernelPfS_S_ii --------------------------
	.section	.nv.info._Z19finalDivisionKernelPfS_S_ii,"",@"SHT_CUDA_INFO"
	.sectionflags	@""
	.align	4


	//----- nvinfo : EIATTR_CUDA_API_VERSION
	.align		4
        /*0000*/ 	.byte	0x04, 0x37
        /*0002*/ 	.short	(.L_33 - .L_32)
.L_32:
        /*0004*/ 	.word	0x00000082


	//----- nvinfo : EIATTR_KPARAM_INFO
	.align		4
.L_33:
        /*0008*/ 	.byte	0x04, 0x17
        /*000a*/ 	.short	(.L_35 - .L_34)
.L_34:
        /*000c*/ 	.word	0x00000000
        /*0010*/ 	.short	0x0004
        /*0012*/ 	.short	0x001c
        /*0014*/ 	.byte	0x00, 0xf0, 0x11, 0x00


	//----- nvinfo : EIATTR_KPARAM_INFO
	.align		4
.L_35:
        /*0018*/ 	.byte	0x04, 0x17
        /*001a*/ 	.short	(.L_37 - .L_36)
.L_36:
        /*001c*/ 	.word	0x00000000
        /*0020*/ 	.short	0x0003
        /*0022*/ 	.short	0x0018
        /*0024*/ 	.byte	0x00, 0xf0, 0x11, 0x00


	//----- nvinfo : EIATTR_KPARAM_INFO
	.align		4
.L_37:
        /*0028*/ 	.byte	0x04, 0x17
        /*002a*/ 	.short	(.L_39 - .L_38)
.L_38:
        /*002c*/ 	.word	0x00000000
        /*0030*/ 	.short	0x0002
        /*0032*/ 	.short	0x0010
        /*0034*/ 	.byte	0x00, 0xf5, 0x21, 0x00


	//----- nvinfo : EIATTR_KPARAM_INFO
	.align		4
.L_39:
        /*0038*/ 	.byte	0x04, 0x17
        /*003a*/ 	.short	(.L_41 - .L_40)
.L_40:
        /*003c*/ 	.word	0x00000000
        /*0040*/ 	.short	0x0001
        /*0042*/ 	.short	0x0008
        /*0044*/ 	.byte	0x00, 0xf5, 0x21, 0x00


	//----- nvinfo : EIATTR_KPARAM_INFO
	.align		4
.L_41:
        /*0048*/ 	.byte	0x04, 0x17
        /*004a*/ 	.short	(.L_43 - .L_42)
.L_42:
        /*004c*/ 	.word	0x00000000
        /*0050*/ 	.short	0x0000
        /*0052*/ 	.short	0x0000
        /*0054*/ 	.byte	0x00, 0xf5, 0x21, 0x00


	//----- nvinfo : EIATTR_SPARSE_MMA_MASK
	.align		4
.L_43:
        /*0058*/ 	.byte	0x03, 0x50
        /*005a*/ 	.short	0x0000


	//----- nvinfo : EIATTR_MAXREG_COUNT
	.align		4
        /*005c*/ 	.byte	0x03, 0x1b
        /*005e*/ 	.short	0x00ff


	//----- nvinfo : EIATTR_MERCURY_ISA_VERSION
	.align		4
        /*0060*/ 	.byte	0x03, 0x5f
        /*0062*/ 	.short	0x0101


	//----- nvinfo : EIATTR_VRC_CTA_INIT_COUNT
	.align		4
        /*0064*/ 	.byte	0x02, 0x4a
	.zero		1
	.zero		1


	//----- nvinfo : EIATTR_EXIT_INSTR_OFFSETS
	.align		4
        /*0068*/ 	.byte	0x04, 0x1c
        /*006a*/ 	.short	(.L_45 - .L_44)


	//   ....[0]....
.L_44:
        /*006c*/ 	.word	0x00000080


	//   ....[1]....
        /*0070*/ 	.word	0x00000220


	//----- nvinfo : EIATTR_CRS_STACK_SIZE
	.align		4
.L_45:
        /*0074*/ 	.byte	0x04, 0x1e
        /*0076*/ 	.short	(.L_47 - .L_46)
.L_46:
        /*0078*/ 	.word	0x00000000


	//----- nvinfo : EIATTR_CBANK_PARAM_SIZE
	.align		4
.L_47:
        /*007c*/ 	.byte	0x03, 0x19
        /*007e*/ 	.short	0x0020


	//----- nvinfo : EIATTR_PARAM_CBANK
	.align		4
        /*0080*/ 	.byte	0x04, 0x0a
        /*0082*/ 	.short	(.L_49 - .L_48)
	.align		4
.L_48:
        /*0084*/ 	.word	index@(.nv.constant0._Z19finalDivisionKernelPfS_S_ii)
        /*0088*/ 	.short	0x0380
        /*008a*/ 	.short	0x0020


	//----- nvinfo : EIATTR_SW_WAR
	.align		4
.L_49:
        /*008c*/ 	.byte	0x04, 0x36
        /*008e*/ 	.short	(.L_51 - .L_50)
.L_50:
        /*0090*/ 	.word	0x00000008
.L_51:


//--------------------- .nv.info._Z25matMulWithKernelTransformPfS_S_iii --------------------------
	.section	.nv.info._Z25matMulWithKernelTransformPfS_S_iii,"",@"SHT_CUDA_INFO"
	.sectionflags	@""
	.align	4


	//----- nvinfo : EIATTR_CUDA_API_VERSION
	.align		4
        /*0000*/ 	.byte	0x04, 0x37
        /*0002*/ 	.short	(.L_53 - .L_52)
.L_52:
        /*0004*/ 	.word	0x00000082


	//----- nvinfo : EIATTR_KPARAM_INFO
	.align		4
.L_53:
        /*0008*/ 	.byte	0x04, 0x17
        /*000a*/ 	.short	(.L_55 - .L_54)
.L_54:
        /*000c*/ 	.word	0x00000000
        /*0010*/ 	.short	0x0005
        /*0012*/ 	.short	0x0020
        /*0014*/ 	.byte	0x00, 0xf0, 0x11, 0x00


	//----- nvinfo : EIATTR_KPARAM_INFO
	.align		4
.L_55:
        /*0018*/ 	.byte	0x04, 0x17
        /*001a*/ 	.short	(.L_57 - .L_56)
.L_56:
        /*001c*/ 	.word	0x00000000
        /*0020*/ 	.short	0x0004
        /*0022*/ 	.short	0x001c
        /*0024*/ 	.byte	0x00, 0xf0, 0x11, 0x00


	//----- nvinfo : EIATTR_KPARAM_INFO
	.align		4
.L_57:
        /*0028*/ 	.byte	0x04, 0x17
        /*002a*/ 	.short	(.L_59 - .L_58)
.L_58:
        /*002c*/ 	.word	0x00000000
        /*0030*/ 	.short	0x0003
        /*0032*/ 	.short	0x0018
        /*0034*/ 	.byte	0x00, 0xf0, 0x11, 0x00


	//----- nvinfo : EIATTR_KPARAM_INFO
	.align		4
.L_59:
        /*0038*/ 	.byte	0x04, 0x17
        /*003a*/ 	.short	(.L_61 - .L_60)
.L_60:
        /*003c*/ 	.word	0x00000000
        /*0040*/ 	.short	0x0002
        /*0042*/ 	.short	0x0010
        /*0044*/ 	.byte	0x00, 0xf5, 0x21, 0x00


	//----- nvinfo : EIATTR_KPARAM_INFO
	.align		4
.L_61:
        /*0048*/ 	.byte	0x04, 0x17
        /*004a*/ 	.short	(.L_63 - .L_62)
.L_62:
        /*004c*/ 	.word	0x00000000
        /*0050*/ 	.short	0x0001
        /*0052*/ 	.short	0x0008
        /*0054*/ 	.byte	0x00, 0xf5, 0x21, 0x00


	//----- nvinfo : EIATTR_KPARAM_INFO
	.align		4
.L_63:
        /*0058*/ 	.byte	0x04, 0x17
        /*005a*/ 	.short	(.L_65 - .L_64)
.L_64:
        /*005c*/ 	.word	0x00000000
        /*0060*/ 	.short	0x0000
        /*0062*/ 	.short	0x0000
        /*0064*/ 	.byte	0x00, 0xf5, 0x21, 0x00


	//----- nvinfo : EIATTR_SPARSE_MMA_MASK
	.align		4
.L_65:
        /*0068*/ 	.byte	0x03, 0x50
        /*006a*/ 	.short	0x0000


	//----- nvinfo : EIATTR_MAXREG_COUNT
	.align		4
        /*006c*/ 	.byte	0x03, 0x1b
        /*006e*/ 	.short	0x00ff


	//----- nvinfo : EIATTR_NUM_BARRIERS
	.align		4
        /*0070*/ 	.byte	0x02, 0x4c
        /*0072*/ 	.byte	0x01
	.zero		1


	//----- nvinfo : EIATTR_MERCURY_ISA_VERSION
	.align		4
        /*0074*/ 	.byte	0x03, 0x5f
        /*0076*/ 	.short	0x0101


	//----- nvinfo : EIATTR_VRC_CTA_INIT_COUNT
	.align		4
        /*0078*/ 	.byte	0x02, 0x4a
	.zero		1
	.zero		1


	//----- nvinfo : EIATTR_EXIT_INSTR_OFFSETS
	.align		4
        /*007c*/ 	.byte	0x04, 0x1c
        /*007e*/ 	.short	(.L_67 - .L_66)


	//   ....[0]....
.L_66:
        /*0080*/ 	.word	0x000007c0


	//   ....[1]....
        /*0084*/ 	.word	0x00000810


	//----- nvinfo : EIATTR_CRS_STACK_SIZE
	.align		4
.L_67:
        /*0088*/ 	.byte	0x04, 0x1e
        /*008a*/ 	.short	(.L_69 - .L_68)
.L_68:
        /*008c*/ 	.word	0x00000000


	//----- nvinfo : EIATTR_CBANK_PARAM_SIZE
	.align		4
.L_69:
        /*0090*/ 	.byte	0x03, 0x19
        /*0092*/ 	.short	0x0024


	//----- nvinfo : EIATTR_PARAM_CBANK
	.align		4
        /*0094*/ 	.byte	0x04, 0x0a
        /*0096*/ 	.short	(.L_71 - .L_70)
	.align		4
.L_70:
        /*0098*/ 	.word	index@(.nv.constant0._Z25matMulWithKernelTransformPfS_S_iii)
        /*009c*/ 	.short	0x0380
        /*009e*/ 	.short	0x0024


	//----- nvinfo : EIATTR_SW_WAR
	.align		4
.L_71:
        /*00a0*/ 	.byte	0x04, 0x36
        /*00a2*/ 	.short	(.L_73 - .L_72)
.L_72:
        /*00a4*/ 	.word	0x00000008
.L_73:


//--------------------- .nv.info._Z12transposeMatPfS_ii --------------------------
	.section	.nv.info._Z12transposeMatPfS_ii,"",@"SHT_CUDA_INFO"
	.sectionflags	@""
	.align	4


	//----- nvinfo : EIATTR_CUDA_API_VERSION
	.align		4
        /*0000*/ 	.byte	0x04, 0x37
        /*0002*/ 	.short	(.L_75 - .L_74)
.L_74:
        /*0004*/ 	.word	0x00000082


	//----- nvinfo : EIATTR_KPARAM_INFO
	.align		4
.L_75:
        /*0008*/ 	.byte	0x04, 0x17
        /*000a*/ 	.short	(.L_77 - .L_76)
.L_76:
        /*000c*/ 	.word	0x00000000
        /*0010*/ 	.short	0x0003
        /*0012*/ 	.short	0x0014
        /*0014*/ 	.byte	0x00, 0xf0, 0x11, 0x00


	//----- nvinfo : EIATTR_KPARAM_INFO
	.align		4
.L_77:
        /*0018*/ 	.byte	0x04, 0x17
        /*001a*/ 	.short	(.L_79 - .L_78)
.L_78:
        /*001c*/ 	.word	0x00000000
        /*0020*/ 	.short	0x0002
        /*0022*/ 	.short	0x0010
        /*0024*/ 	.byte	0x00, 0xf0, 0x11, 0x00


	//----- nvinfo : EIATTR_KPARAM_INFO
	.align		4
.L_79:
        /*0028*/ 	.byte	0x04, 0x17
        /*002a*/ 	.short	(.L_81 - .L_80)
.L_80:
        /*002c*/ 	.word	0x00000000
        /*0030*/ 	.short	0x0001
        /*0032*/ 	.short	0x0008
        /*0034*/ 	.byte	0x00, 0xf5, 0x21, 0x00


	//----- nvinfo : EIATTR_KPARAM_INFO
	.align		4
.L_81:
        /*0038*/ 	.byte	0x04, 0x17
        /*003a*/ 	.short	(.L_83 - .L_82)
.L_82:
        /*003c*/ 	.word	0x00000000
        /*0040*/ 	.short	0x0000
        /*0042*/ 	.short	0x0000
        /*0044*/ 	.byte	0x00, 0xf5, 0x21, 0x00


	//----- nvinfo : EIATTR_SPARSE_MMA_MASK
	.align		4
.L_83:
        /*0048*/ 	.byte	0x03, 0x50
        /*004a*/ 	.short	0x0000


	//----- nvinfo : EIATTR_MAXREG_COUNT
	.align		4
        /*004c*/ 	.byte	0x03, 0x1b
        /*004e*/ 	.short	0x00ff


	//----- nvinfo : EIATTR_MERCURY_ISA_VERSION
	.align		4
        /*0050*/ 	.byte	0x03, 0x5f
        /*0052*/ 	.short	0x0101


	//----- nvinfo : EIATTR_VRC_CTA_INIT_COUNT
	.align		4
        /*0054*/ 	.byte	0x02, 0x4a
	.zero		1
	.zero		1


	//----- nvinfo : EIATTR_EXIT_INSTR_OFFSETS
	.align		4
        /*0058*/ 	.byte	0x04, 0x1c
        /*005a*/ 	.short	(.L_85 - .L_84)


	//   ....[0]....
.L_84:
        /*005c*/ 	.word	0x000000c0


	//   ....[1]....
        /*0060*/ 	.word	0x00000160


	//----- nvinfo : EIATTR_CBANK_PARAM_SIZE
	.align		4
.L_85:
        /*0064*/ 	.byte	0x03, 0x19
        /*0066*/ 	.short	0x0018


	//----- nvinfo : EIATTR_PARAM_CBANK
	.align		4
        /*0068*/ 	.byte	0x04, 0x0a
        /*006a*/ 	.short	(.L_87 - .L_86)
	.align		4
.L_86:
        /*006c*/ 	.word	index@(.nv.constant0._Z12transposeMatPfS_ii)
        /*0070*/ 	.short	0x0380
        /*0072*/ 	.short	0x0018


	//----- nvinfo : EIATTR_SW_WAR
	.align		4
.L_87:
        /*0074*/ 	.byte	0x04, 0x36
        /*0076*/ 	.short	(.L_89 - .L_88)
.L_88:
        /*0078*/ 	.word	0x00000008
.L_89:


//--------------------- .nv.info._Z25matrixVecCalWithTransformPfS_S_ii --------------------------
	.section	.nv.info._Z25matrixVecCalWithTransformPfS_S_ii,"",@"SHT_CUDA_INFO"
	.sectionflags	@""
	.align	4


	//----- nvinfo : EIATTR_CUDA_API_VERSION
	.align		4
        /*0000*/ 	.byte	0x04, 0x37
        /*0002*/ 	.short	(.L_91 - .L_90)
.L_90:
        /*0004*/ 	.word	0x00000082


	//----- nvinfo : EIATTR_KPARAM_INFO
	.align		4
.L_91:
        /*0008*/ 	.byte	0x04, 0x17
        /*000a*/ 	.short	(.L_93 - .L_92)
.L_92:
        /*000c*/ 	.word	0x00000000
        /*0010*/ 	.short	0x0004
        /*0012*/ 	.short	0x001c
        /*0014*/ 	.byte	0x00, 0xf0, 0x11, 0x00


	//----- nvinfo : EIATTR_KPARAM_INFO
	.align		4
.L_93:
        /*0018*/ 	.byte	0x04, 0x17
        /*001a*/ 	.short	(.L_95 - .L_94)
.L_94:
        /*001c*/ 	.word	0x00000000
        /*0020*/ 	.short	0x0003
        /*0022*/ 	.short	0x0018
        /*0024*/ 	.byte	0x00, 0xf0, 0x11, 0x00


	//----- nvinfo : EIATTR_KPARAM_INFO
	.align		4
.L_95:
        /*0028*/ 	.byte	0x04, 0x17
        /*002a*/ 	.short	(.L_97 - .L_96)
.L_96:
        /*002c*/ 	.word	0x00000000
        /*0030*/ 	.short	0x0002
        /*0032*/ 	.short	0x0010
        /*0034*/ 	.byte	0x00, 0xf5, 0x21, 0x00


	//----- nvinfo : EIATTR_KPARAM_INFO
	.align		4
.L_97:
        /*0038*/ 	.byte	0x04, 0x17
        /*003a*/ 	.short	(.L_99 - .L_98)
.L_98:
        /*003c*/ 	.word	0x00000000
        /*0040*/ 	.short	0x0001
        /*0042*/ 	.short	0x0008
        /*0044*/ 	.byte	0x00, 0xf5, 0x21, 0x00


	//----- nvinfo : EIATTR_KPARAM_INFO
	.align		4
.L_99:
        /*0048*/ 	.byte	0x04, 0x17
        /*004a*/ 	.short	(.L_101 - .L_100)
.L_100:
        /*004c*/ 	.word	0x00000000
        /*0050*/ 	.short	0x0000
        /*0052*/ 	.short	0x0000
        /*0054*/ 	.byte	0x00, 0xf5, 0x21, 0x00


	//----- nvinfo : EIATTR_SPARSE_MMA_MASK
	.align		4
.L_101:
        /*0058*/ 	.byte	0x03, 0x50
        /*005a*/ 	.short	0x0000


	//----- nvinfo : EIATTR_MAXREG_COUNT
	.align		4
        /*005c*/ 	.byte	0x03, 0x1b
        /*005e*/ 	.short	0x00ff


	//----- nvinfo : EIATTR_NUM_BARRIERS
	.align		4
        /*0060*/ 	.byte	0x02, 0x4c
        /*0062*/ 	.byte	0x01
	.zero		1


	//----- nvinfo : EIATTR_MERCURY_ISA_VERSION
	.align		4
        /*0064*/ 	.byte	0x03, 0x5f
        /*0066*/ 	.short	0x0101


	//----- nvinfo : EIATTR_VRC_CTA_INIT_COUNT
	.align		4
        /*0068*/ 	.byte	0x02, 0x4a
	.zero		1
	.zero		1


	//----- nvinfo : EIATTR_EXIT_INSTR_OFFSETS
	.align		4
        /*006c*/ 	.byte	0x04, 0x1c
        /*006e*/ 	.short	(.L_103 - .L_102)


	//   ....[0]....
.L_102:
        /*0070*/ 	.word	0x000003e0


	//   ....[1]....
        /*0074*/ 	.word	0x00000470


	//----- nvinfo : EIATTR_CRS_STACK_SIZE
	.align		4
.L_103:
        /*0078*/ 	.byte	0x04, 0x1e
        /*007a*/ 	.short	(.L_105 - .L_104)
.L_104:
        /*007c*/ 	.word	0x00000000


	//----- nvinfo : EIATTR_CBANK_PARAM_SIZE
	.align		4
.L_105:
        /*0080*/ 	.byte	0x03, 0x19
        /*0082*/ 	.short	0x0020


	//----- nvinfo : EIATTR_PARAM_CBANK
	.align		4
        /*0084*/ 	.byte	0x04, 0x0a
        /*0086*/ 	.short	(.L_107 - .L_106)
	.align		4
.L_106:
        /*0088*/ 	.word	index@(.nv.constant0._Z25matrixVecCalWithTransformPfS_S_ii)
        /*008c*/ 	.short	0x0380
        /*008e*/ 	.short	0x0020


	//----- nvinfo : EIATTR_SW_WAR
	.align		4
.L_107:
        /*0090*/ 	.byte	0x04, 0x36
        /*0092*/ 	.short	(.L_109 - .L_108)
.L_108:
        /*0094*/ 	.word	0x00000008
.L_109:


//--------------------- .nv.info._Z28matrixVecCalWithTransformOldPfS_S_ii --------------------------
	.section	.nv.info._Z28matrixVecCalWithTransformOldPfS_S_ii,"",@"SHT_CUDA_INFO"
	.sectionflags	@""
	.align	4


	//----- nvinfo : EIATTR_CUDA_API_VERSION
	.align		4
        /*0000*/ 	.byte	0x04, 0x37
        /*0002*/ 	.short	(.L_111 - .L_110)
.L_110:
        /*0004*/ 	.word	0x00000082


	//----- nvinfo : EIATTR_KPARAM_INFO
	.align		4
.L_111:
        /*0008*/ 	.byte	0x04, 0x17
        /*000a*/ 	.short	(.L_113 - .L_112)
.L_112:
        /*000c*/ 	.word	0x00000000
        /*0010*/ 	.short	0x0004
        /*0012*/ 	.short	0x001c
        /*0014*/ 	.byte	0x00, 0xf0, 0x11, 0x00


	//----- nvinfo : EIATTR_KPARAM_INFO
	.align		4
.L_113:
        /*0018*/ 	.byte	0x04, 0x17
        /*001a*/ 	.short	(.L_115 - .L_114)
.L_114:
        /*001c*/ 	.word	0x00000000
        /*0020*/ 	.short	0x0003
        /*0022*/ 	.short	0x0018
        /*0024*/ 	.byte	0x00, 0xf0, 0x11, 0x00


	//----- nvinfo : EIATTR_KPARAM_INFO
	.align		4
.L_115:
        /*0028*/ 	.byte	0x04, 0x17
        /*002a*/ 	.short	(.L_117 - .L_116)
.L_116:
        /*002c*/ 	.word	0x00000000
        /*0030*/ 	.short	0x0002
        /*0032*/ 	.short	0x0010
        /*0034*/ 	.byte	0x00, 0xf5, 0x21, 0x00


	//----- nvinfo : EIATTR_KPARAM_INFO
	.align		4
.L_117:
        /*0038*/ 	.byte	0x04, 0x17
        /*003a*/ 	.short	(.L_119 - .L_118)
.L_118:
        /*003c*/ 	.word	0x00000000
        /*0040*/ 	.short	0x0001
        /*0042*/ 	.short	0x0008
        /*0044*/ 	.byte	0x00, 0xf5, 0x21, 0x00


	//----- nvinfo : EIATTR_KPARAM_INFO
	.align		4
.L_119:
        /*0048*/ 	.byte	0x04, 0x17
        /*004a*/ 	.short	(.L_121 - .L_120)
.L_120:
        /*004c*/ 	.word	0x00000000
        /*0050*/ 	.short	0x0000
        /*0052*/ 	.short	0x0000
        /*0054*/ 	.byte	0x00, 0xf5, 0x21, 0x00


	//----- nvinfo : EIATTR_SPARSE_MMA_MASK
	.align		4
.L_121:
        /*0058*/ 	.byte	0x03, 0x50
        /*005a*/ 	.short	0x0000


	//----- nvinfo : EIATTR_MAXREG_COUNT
	.align		4
        /*005c*/ 	.byte	0x03, 0x1b
        /*005e*/ 	.short	0x00ff


	//----- nvinfo : EIATTR_NUM_BARRIERS
	.align		4
        /*0060*/ 	.byte	0x02, 0x4c
        /*0062*/ 	.byte	0x01
	.zero		1


	//----- nvinfo : EIATTR_MERCURY_ISA_VERSION
	.align		4
        /*0064*/ 	.byte	0x03, 0x5f
        /*0066*/ 	.short	0x0101


	//----- nvinfo : EIATTR_VRC_CTA_INIT_COUNT
	.align		4
        /*0068*/ 	.byte	0x02, 0x4a
	.zero		1
	.zero		1


	//----- nvinfo : EIATTR_EXIT_INSTR_OFFSETS
	.align		4
        /*006c*/ 	.byte	0x04, 0x1c
        /*006e*/ 	.short	(.L_123 - .L_122)


	//   ....[0]....
.L_122:
        /*0070*/ 	.word	0x00000a70


	//   ....[1]....
        /*0074*/ 	.word	0x00000ab0


	//----- nvinfo : EIATTR_CRS_STACK_SIZE
	.align		4
.L_123:
        /*0078*/ 	.byte	0x04, 0x1e
        /*007a*/ 	.short	(.L_125 - .L_124)
.L_124:
        /*007c*/ 	.word	0x00000000


	//----- nvinfo : EIATTR_CBANK_PARAM_SIZE
	.align		4
.L_125:
        /*0080*/ 	.byte	0x03, 0x19
        /*0082*/ 	.short	0x0020


	//----- nvinfo : EIATTR_PARAM_CBANK
	.align		4
        /*0084*/ 	.byte	0x04, 0x0a
        /*0086*/ 	.short	(.L_127 - .L_126)
	.align		4
.L_126:
        /*0088*/ 	.word	index@(.nv.constant0._Z28matrixVecCalWithTransformOldPfS_S_ii)
        /*008c*/ 	.short	0x0380
        /*008e*/ 	.short	0x0020


	//----- nvinfo : EIATTR_SW_WAR
	.align		4
.L_127:
        /*0090*/ 	.byte	0x04, 0x36
        /*0092*/ 	.short	(.L_129 - .L_128)
.L_128:
        /*0094*/ 	.word	0x00000008
.L_129:


//--------------------- .nv.callgraph             --------------------------
	.section	.nv.callgraph,"",@"SHT_CUDA_CALLGRAPH"
	.align	4
	.sectionentsize	8
	.align		4
        /*0000*/ 	.word	0x00000000
	.align		4
        /*0004*/ 	.word	0xffffffff
	.align		4
        /*0008*/ 	.word	0x00000000
	.align		4
        /*000c*/ 	.word	0xfffffffe
	.align		4
        /*0010*/ 	.word	0x00000000
	.align		4
        /*0014*/ 	.word	0xfffffffd
	.align		4
        /*0018*/ 	.word	0x00000000
	.align		4
        /*001c*/ 	.word	0xfffffffc


//--------------------- .text._Z19finalDivisionKernelPfS_S_ii --------------------------
	.section	.text._Z19finalDivisionKernelPfS_S_ii,"ax",@progbits
	.align	128
        .global         _Z19finalDivisionKernelPfS_S_ii
        .type           _Z19finalDivisionKernelPfS_S_ii,@function
        .size           _Z19finalDivisionKernelPfS_S_ii,(.L_x_32 - _Z19finalDivisionKernelPfS_S_ii)
        .other          _Z19finalDivisionKernelPfS_S_ii,@"STO_CUDA_ENTRY STV_DEFAULT"
_Z19finalDivisionKernelPfS_S_ii:
.text._Z19finalDivisionKernelPfS_S_ii:
[----:B------:R-:W-:Y:S01]  /*0000*/  LDC R1, c[0x0][0x37c] ;  /* 0x0000df00ff017b82 */ /* 0x000fe20000000800 */
[----:B------:R-:W0:Y:S01]  /*0010*/  S2R R0, SR_TID.X ;  /* 0x0000000000007919 */ /* 0x000e220000002100 */
[----:B------:R-:W1:Y:S01]  /*0020*/  LDCU.64 UR4, c[0x0][0x398] ;  /* 0x00007300ff0477ac */ /* 0x000e620008000a00 */
[----:B------:R-:W0:Y:S01]  /*0030*/  S2R R3, SR_CTAID.X ;  /* 0x0000000000037919 */ /* 0x000e220000002500 */
[----:B-1----:R-:W-:Y:S02]  /*0040*/  UIMAD UR4, UR5, UR4, URZ ;  /* 0x00000004050472a4 */ /* 0x002fe4000f8e02ff */
[----:B0-----:R-:W-:-:S05]  /*0050*/  IMAD R2, R3, UR5, R0 ;  /* 0x0000000503027c24 */ /* 0x001fca000f8e0200 */
[----:B------:R-:W-:-:S04]  /*0060*/  ISETP.GE.AND P0, PT, R2, UR4, PT ;  /* 0x0000000402007c0c */ /* 0x000fc8000bf06270 */
[----:B------:R-:W-:-:S13]  /*0070*/  ISETP.GE.OR P0, PT, R0, UR5, P0 ;  /* 0x0000000500007c0c */ /* 0x000fda0008706670 */
[----:B------:R-:W-:Y:S05]  /*0080*/  @P0 EXIT ;  /* 0x000000000000094d */ /* 0x000fea0003800000 */
[----:B------:R-:W0:Y:S01]  /*0090*/  LDC.64 R4, c[0x0][0x388] ;  /* 0x0000e200ff047b82 */ /* 0x000e220000000a00 */
[----:B------:R-:W1:Y:S07]  /*00a0*/  LDCU.64 UR4, c[0x0][0x358] ;  /* 0x00006b00ff0477ac */ /* 0x000e6e0008000a00 */
[----:B------:R-:W2:Y:S01]  /*00b0*/  LDC.64 R6, c[0x0][0x380] ;  /* 0x0000e000ff067b82 */ /* 0x000ea20000000a00 */
[----:B0-----:R-:W-:-:S06]  /*00c0*/  IMAD.WIDE.U32 R4, R3, 0x4, R4 ;  /* 0x0000000403047825 */ /* 0x001fcc00078e0004 */
[----:B-1----:R-:W3:Y:S01]  /*00d0*/  LDG.E R4, desc[UR4][R4.64] ;  /* 0x0000000404047981 */ /* 0x002ee2000c1e1900 */
[----:B--2---:R-:W-:-:S05]  /*00e0*/  IMAD.WIDE R6, R2, 0x4, R6 ;  /* 0x0000000402067825 */ /* 0x004fca00078e0206 */
[----:B------:R-:W2:Y:S01]  /*00f0*/  LDG.E R0, desc[UR4][R6.64] ;  /* 0x0000000406007981 */ /* 0x000ea2000c1e1900 */
[----:B------:R-:W-:Y:S01]  /*0100*/  BSSY.RECONVERGENT B0, `(.L_x_0) ;  /* 0x000000e000007945 */ /* 0x000fe20003800200 */
[----:B---3--:R-:W-:-:S04]  /*0110*/  FSETP.NEU.AND P0, PT, R4, RZ, PT ;  /* 0x000000ff0400720b */ /* 0x008fc80003f0d000 */
[----:B------:R-:W-:-:S04]  /*0120*/  FSEL R3, R4, 9.9999997473787516356e-06, P0 ;  /* 0x3727c5ac04037808 */ /* 0x000fc80000000000 */
[----:B------:R-:W0:Y:S08]  /*0130*/  MUFU.RCP R8, R3 ;  /* 0x0000000300087308 */ /* 0x000e300000001000 */
[----:B--2---:R-:W1:Y:S01]  /*0140*/  FCHK P0, R0, R3 ;  /* 0x0000000300007302 */ /* 0x004e620000000000 */
[----:B0-----:R-:W-:-:S04]  /*0150*/  FFMA R9, -R3, R8, 1 ;  /* 0x3f80000003097423 */ /* 0x001fc80000000108 */
[----:B------:R-:W-:-:S04]  /*0160*/  FFMA R9, R8, R9, R8 ;  /* 0x0000000908097223 */ /* 0x000fc80000000008 */
[----:B------:R-:W-:-:S04]  /*0170*/  FFMA R8, R0, R9, RZ ;  /* 0x0000000900087223 */ /* 0x000fc800000000ff */
[----:B------:R-:W-:-:S04]  /*0180*/  FFMA R4, -R3, R8, R0 ;  /* 0x0000000803047223 */ /* 0x000fc80000000100 */
[----:B------:R-:W-:Y:S01]  /*0190*/  FFMA R9, R9, R4, R8 ;  /* 0x0000000409097223 */ /* 0x000fe20000000008 */
[----:B-1----:R-:W-:Y:S06]  /*01a0*/  @!P0 BRA `(.L_x_1) ;  /* 0x00000000000c8947 */ /* 0x002fec0003800000 */
[----:B------:R-:W-:-:S07]  /*01b0*/  MOV R4, 0x1d0 ;  /* 0x000001d000047802 */ /* 0x000fce0000000f00 */
[----:B------:R-:W-:Y:S05]  /*01c0*/  CALL.REL.NOINC `($__internal_0_$__cuda_sm3x_div_rn_noftz_f32_slowpath) ;  /* 0x0000000000187944 */ /* 0x000fea0003c00000 */
[----:B------:R-:W-:-:S07]  /*01d0*/  IMAD.MOV.U32 R9, RZ, RZ, R0 ;  /* 0x000000ffff097224 */ /* 0x000fce00078e0000 */
.L_x_1:
[----:B------:R-:W-:Y:S05]  /*01e0*/  BSYNC.RECONVERGENT B0 ;  /* 0x0000000000007941 */ /* 0x000fea0003800200 */
.L_x_0:
[----:B------:R-:W0:Y:S02]  /*01f0*/  LDC.64 R4, c[0x0][0x390] ;  /* 0x0000e400ff047b82 */ /* 0x000e240000000a00 */
[----:B0-----:R-:W-:-:S05]  /*0200*/  IMAD.WIDE R2, R2, 0x4, R4 ;  /* 0x0000000402027825 */ /* 0x001fca00078e0204 */
[----:B------:R-:W-:Y:S01]  /*0210*/  STG.E desc[UR4][R2.64], R9 ;  /* 0x0000000902007986 */ /* 0x000fe2000c101904 */
[----:B------:R-:W-:Y:S05]  /*0220*/  EXIT ;  /* 0x000000000000794d */ /* 0x000fea0003800000 */
        .weak           $__internal_0_$__cuda_sm3x_div_rn_noftz_f32_slowpath
        .type           $__internal_0_$__cuda_sm3x_div_rn_noftz_f32_slowpath,@function
        .size           $__internal_0_$__cuda_sm3x_div_rn_noftz_f32_slowpath,(.L_x_32 - $__internal_0_$__cuda_sm3x_div_rn_noftz_f32_slowpath)
$__internal_0_$__cuda_sm3x_div_rn_noftz_f32_slowpath:
[--C-:B------:R-:W-:Y:S01]  /*0230*/  SHF.R.U32.HI R6, RZ, 0x17, R3.reuse ;  /* 0x00000017ff067819 */ /* 0x100fe20000011603 */
[----:B------:R-:W-:Y:S01]  /*0240*/  BSSY.RECONVERGENT B1, `(.L_x_2) ;  /* 0x0000064000017945 */ /* 0x000fe20003800200 */
[--C-:B------:R-:W-:Y:S01]  /*0250*/  SHF.R.U32.HI R5, RZ, 0x17, R0.reuse ;  /* 0x00000017ff057819 */ /* 0x100fe20000011600 */
[----:B------:R-:W-:Y:S01]  /*0260*/  IMAD.MOV.U32 R7, RZ, RZ, R0 ;  /* 0x000000ffff077224 */ /* 0x000fe200078e0000 */
[----:B------:R-:W-:Y:S01]  /*0270*/  LOP3.LUT R6, R6, 0xff, RZ, 0xc0, !PT ;  /* 0x000000ff06067812 */ /* 0x000fe200078ec0ff */
[----:B------:R-:W-:Y:S01]  /*0280*/  IMAD.MOV.U32 R8, RZ, RZ, R3 ;  /* 0x000000ffff087224 */ /* 0x000fe200078e0003 */
[----:B------:R-:W-:-:S03]  /*0290*/  LOP3.LUT R5, R5, 0xff, RZ, 0xc0, !PT ;  /* 0x000000ff05057812 */ /* 0x000fc600078ec0ff */
[----:B------:R-:W-:Y:S02]  /*02a0*/  VIADD R11, R6, 0xffffffff ;  /* 0xffffffff060b7836 */ /* 0x000fe40000000000 */
[----:B------:R-:W-:-:S03]  /*02b0*/  VIADD R10, R5, 0xffffffff ;  /* 0xffffffff050a7836 */ /* 0x000fc60000000000 */
[----:B------:R-:W-:-:S04]  /*02c0*/  ISETP.GT.U32.AND P0, PT, R11, 0xfd, PT ;  /* 0x000000fd0b00780c */ /* 0x000fc80003f04070 */
[----:B------:R-:W-:-:S13]  /*02d0*/  ISETP.GT.U32.OR P0, PT, R10, 0xfd, P0 ;  /* 0x000000fd0a00780c */ /* 0x000fda0000704470 */
[----:B------:R-:W-:Y:S01]  /*02e0*/  @!P0 IMAD.MOV.U32 R9, RZ, RZ, RZ ;  /* 0x000000ffff098224 */ /* 0x000fe200078e00ff */
[----:B------:R-:W-:Y:S06]  /*02f0*/  @!P0 BRA `(.L_x_3) ;  /* 0x00000000005c8947 */ /* 0x000fec0003800000 */
[----:B------:R-:W-:Y:S02]  /*0300*/  FSETP.GTU.FTZ.AND P0, PT, |R0|, +INF , PT ;  /* 0x7f8000000000780b */ /* 0x000fe40003f1c200 */
[----:B------:R-:W-:-:S04]  /*0310*/  FSETP.GTU.FTZ.AND P1, PT, |R3|, +INF , PT ;  /* 0x7f8000000300780b */ /* 0x000fc80003f3c200 */
[----:B------:R-:W-:-:S13]  /*0320*/  PLOP3.LUT P0, PT, P0, P1, PT, 0xf8, 0x8f ;  /* 0x00000000008f781c */ /* 0x000fda0000703f70 */
[----:B------:R-:W-:Y:S05]  /*0330*/  @P0 BRA `(.L_x_4) ;  /* 0x00000004004c0947 */ /* 0x000fea0003800000 */
[----:B------:R-:W-:-:S13]  /*0340*/  LOP3.LUT P0, RZ, R8, 0x7fffffff, R7, 0xc8, !PT ;  /* 0x7fffffff08ff7812 */ /* 0x000fda000780c807 */
[----:B------:R-:W-:Y:S05]  /*0350*/  @!P0 BRA `(.L_x_5) ;  /* 0x00000004003c8947 */ /* 0x000fea0003800000 */
[C---:B------:R-:W-:Y:S02]  /*0360*/  FSETP.NEU.FTZ.AND P2, PT, |R0|.reuse, +INF , PT ;  /* 0x7f8000000000780b */ /* 0x040fe40003f5d200 */
[----:B------:R-:W-:Y:S02]  /*0370*/  FSETP.NEU.FTZ.AND P1, PT, |R3|, +INF , PT ;  /* 0x7f8000000300780b */ /* 0x000fe40003f3d200 */
[----:B------:R-:W-:-:S11]  /*0380*/  FSETP.NEU.FTZ.AND P0, PT, |R0|, +INF , PT ;  /* 0x7f8000000000780b */ /* 0x000fd60003f1d200 */
[----:B------:R-:W-:Y:S05]  /*0390*/  @!P1 BRA !P2, `(.L_x_5) ;  /* 0x00000004002c9947 */ /* 0x000fea0005000000 */
[----:B------:R-:W-:-:S04]  /*03a0*/  LOP3.LUT P2, RZ, R7, 0x7fffffff, RZ, 0xc0, !PT ;  /* 0x7fffffff07ff7812 */ /* 0x000fc8000784c0ff */
[----:B------:R-:W-:-:S13]  /*03b0*/  PLOP3.LUT P1, PT, P1, P2, PT, 0x2f, 0xf2 ;  /* 0x0000000000f2781c */ /* 0x000fda0000f24577 */
[----:B------:R-:W-:Y:S05]  /*03c0*/  @P1 BRA `(.L_x_6) ;  /* 0x0000000400181947 */ /* 0x000fea0003800000 */
[----:B------:R-:W-:-:S04]  /*03d0*/  LOP3.LUT P1, RZ, R8, 0x7fffffff, RZ, 0xc0, !PT ;  /* 0x7fffffff08ff7812 */ /* 0x000fc8000782c0ff */
[----:B------:R-:W-:-:S13]  /*03e0*/  PLOP3.LUT P0, PT, P0, P1, PT, 0x2f, 0xf2 ;  /* 0x0000000000f2781c */ /* 0x000fda0000702577 */
[----:B------:R-:W-:Y:S05]  /*03f0*/  @P0 BRA `(.L_x_7) ;  /* 0x0000000400000947 */ /* 0x000fea0003800000 */
[----:B------:R-:W-:Y:S02]  /*0400*/  ISETP.GE.AND P0, PT, R10, RZ, PT ;  /* 0x000000ff0a00720c */ /* 0x000fe40003f06270 */
[----:B------:R-:W-:-:S11]  /*0410*/  ISETP.GE.AND P1, PT, R11, RZ, PT ;  /* 0x000000ff0b00720c */ /* 0x000fd60003f26270 */
[----:B------:R-:W-:Y:S02]  /*0420*/  @P0 IMAD.MOV.U32 R9, RZ, RZ, RZ ;  /* 0x000000ffff090224 */ /* 0x000fe400078e00ff */
[----:B------:R-:W-:Y:S01]  /*0430*/  @!P0 FFMA R7, R0, 1.84467440737095516160e+19, RZ ;  /* 0x5f80000000078823 */ /* 0x000fe200000000ff */
[----:B------:R-:W-:Y:S02]  /*0440*/  @!P0 IMAD.MOV.U32 R9, RZ, RZ, -0x40 ;  /* 0xffffffc0ff098424 */ /* 0x000fe400078e00ff */
[----:B------:R-:W-:Y:S02]  /*0450*/  @!P1 FFMA R8, R3, 1.84467440737095516160e+19, RZ ;  /* 0x5f80000003089823 */ /* 0x000fe400000000ff */
[----:B------:R-:W-:-:S07]  /*0460*/  @!P1 VIADD R9, R9, 0x40 ;  /* 0x0000004009099836 */ /* 0x000fce0000000000 */
.L_x_3:
[----:B------:R-:W-:Y:S01]  /*0470*/  LEA R3, R6, 0xc0800000, 0x17 ;  /* 0xc080000006037811 */ /* 0x000fe200078eb8ff */
[----:B------:R-:W-:Y:S01]  /*0480*/  VIADD R5, R5, 0xffffff81 ;  /* 0xffffff8105057836 */ /* 0x000fe20000000000 */
[----:B------:R-:W-:Y:S03]  /*0490*/  BSSY.RECONVERGENT B2, `(.L_x_8) ;  /* 0x0000035000027945 */ /* 0x000fe60003800200 */
[----:B------:R-:W-:Y:S01]  /*04a0*/  IMAD.IADD R3, R8, 0x1, -R3 ;  /* 0x0000000108037824 */ /* 0x000fe200078e0a03 */
[C---:B------:R-:W-:Y:S01]  /*04b0*/  IADD3 R6, PT, PT, R5.reuse, 0x7f, -R6 ;  /* 0x0000007f05067810 */ /* 0x040fe20007ffe806 */
[----:B------:R-:W-:Y:S02]  /*04c0*/  IMAD R0, R5, -0x800000, R7 ;  /* 0xff80000005007824 */ /* 0x000fe400078e0207 */
[----:B------:R-:W0:Y:S01]  /*04d0*/  MUFU.RCP R8, R3 ;  /* 0x0000000300087308 */ /* 0x000e220000001000 */
[----:B------:R-:W-:Y:S01]  /*04e0*/  FADD.FTZ R11, -R3, -RZ ;  /* 0x800000ff030b7221 */ /* 0x000fe20000010100 */
[----:B------:R-:W-:-:S03]  /*04f0*/  IMAD.IADD R6, R6, 0x1, R9 ;  /* 0x0000000106067824 */ /* 0x000fc600078e0209 */
[----:B0-----:R-:W-:-:S04]  /*0500*/  FFMA R13, R8, R11, 1 ;  /* 0x3f800000080d7423 */ /* 0x001fc8000000000b */
[----:B------:R-:W-:-:S04]  /*0510*/  FFMA R10, R8, R13, R8 ;  /* 0x0000000d080a7223 */ /* 0x000fc80000000008 */
[----:B------:R-:W-:-:S04]  /*0520*/  FFMA R7, R0, R10, RZ ;  /* 0x0000000a00077223 */ /* 0x000fc800000000ff */
[----:B------:R-:W-:-:S04]  /*0530*/  FFMA R8, R11, R7, R0 ;  /* 0x000000070b087223 */ /* 0x000fc80000000000 */
[----:B------:R-:W-:-:S04]  /*0540*/  FFMA R7, R10, R8, R7 ;  /* 0x000000080a077223 */ /* 0x000fc80000000007 */
[----:B------:R-:W-:-:S04]  /*0550*/  FFMA R8, R11, R7, R0 ;  /* 0x000000070b087223 */ /* 0x000fc80000000000 */
[----:B------:R-:W-:-:S05]  /*0560*/  FFMA R0, R10, R8, R7 ;  /* 0x000000080a007223 */ /* 0x000fca0000000007 */
[----:B------:R-:W-:-:S04]  /*0570*/  SHF.R.U32.HI R3, RZ, 0x17, R0 ;  /* 0x00000017ff037819 */ /* 0x000fc80000011600 */
[----:B------:R-:W-:-:S05]  /*0580*/  LOP3.LUT R3, R3, 0xff, RZ, 0xc0, !PT ;  /* 0x000000ff03037812 */ /* 0x000fca00078ec0ff */
[----:B------:R-:W-:-:S04]  /*0590*/  IMAD.IADD R9, R3, 0x1, R6 ;  /* 0x0000000103097824 */ /* 0x000fc800078e0206 */
[----:B------:R-:W-:-:S05]  /*05a0*/  VIADD R3, R9, 0xffffffff ;  /* 0xffffffff09037836 */ /* 0x000fca0000000000 */
[----:B------:R-:W-:-:S13]  /*05b0*/  ISETP.GE.U32.AND P0, PT, R3, 0xfe, PT ;  /* 0x000000fe0300780c */ /* 0x000fda0003f06070 */
[----:B------:R-:W-:Y:S05]  /*05c0*/  @!P0 BRA `(.L_x_9) ;  /* 0x0000000000808947 */ /* 0x000fea0003800000 */
[----:B------:R-:W-:-:S13]  /*05d0*/  ISETP.GT.AND P0, PT, R9, 0xfe, PT ;  /* 0x000000fe0900780c */ /* 0x000fda0003f04270 */
[----:B------:R-:W-:Y:S05]  /*05e0*/  @P0 BRA `(.L_x_10) ;  /* 0x00000000006c0947 */ /* 0x000fea0003800000 */
[----:B------:R-:W-:-:S13]  /*05f0*/  ISETP.GE.AND P0, PT, R9, 0x1, PT ;  /* 0x000000010900780c */ /* 0x000fda0003f06270 */
[----:B------:R-:W-:Y:S05]  /*0600*/  @P0 BRA `(.L_x_11) ;  /* 0x0000000000740947 */ /* 0x000fea0003800000 */
[----:B------:R-:W-:Y:S02]  /*0610*/  ISETP.GE.AND P0, PT, R9, -0x18, PT ;  /* 0xffffffe80900780c */ /* 0x000fe40003f06270 */
[----:B------:R-:W-:-:S11]  /*0620*/  LOP3.LUT R0, R0, 0x80000000, RZ, 0xc0, !PT ;  /* 0x8000000000007812 */ /* 0x000fd600078ec0ff */
[----:B------:R-:W-:Y:S05]  /*0630*/  @!P0 BRA `(.L_x_11) ;  /* 0x0000000000688947 */ /* 0x000fea0003800000 */
[CCC-:B------:R-:W-:Y:S01]  /*0640*/  FFMA.RZ R3, R10.reuse, R8.reuse, R7.reuse ;  /* 0x000000080a037223 */ /* 0x1c0fe2000000c007 */
[CCC-:B------:R-:W-:Y:S01]  /*0650*/  FFMA.RM R6, R10.reuse, R8.reuse, R7.reuse ;  /* 0x000000080a067223 */ /* 0x1c0fe20000004007 */
[C---:B------:R-:W-:Y:S02]  /*0660*/  ISETP.NE.AND P2, PT, R9.reuse, RZ, PT ;  /* 0x000000ff0900720c */ /* 0x040fe40003f45270 */
[----:B------:R-:W-:Y:S02]  /*0670*/  ISETP.NE.AND P1, PT, R9, RZ, PT ;  /* 0x000000ff0900720c */ /* 0x000fe40003f25270 */
[----:B------:R-:W-:Y:S01]  /*0680*/  LOP3.LUT R5, R3, 0x7fffff, RZ, 0xc0, !PT ;  /* 0x007fffff03057812 */ /* 0x000fe200078ec0ff */
[----:B------:R-:W-:Y:S01]  /*0690*/  FFMA.RP R3, R10, R8, R7 ;  /* 0x000000080a037223 */ /* 0x000fe20000008007 */
[----:B------:R-:W-:Y:S02]  /*06a0*/  VIADD R8, R9, 0x20 ;  /* 0x0000002009087836 */ /* 0x000fe40000000000 */
[----:B------:R-:W-:Y:S01]  /*06b0*/  LOP3.LUT R5, R5, 0x800000, RZ, 0xfc, !PT ;  /* 0x0080000005057812 */ /* 0x000fe200078efcff */
[----:B------:R-:W-:Y:S01]  /*06c0*/  IMAD.MOV R7, RZ, RZ, -R9 ;  /* 0x000000ffff077224 */ /* 0x000fe200078e0a09 */
[----:B------:R-:W-:-:S02]  /*06d0*/  FSETP.NEU.FTZ.AND P0, PT, R3, R6, PT ;  /* 0x000000060300720b */ /* 0x000fc40003f1d000 */
[----:B------:R-:W-:Y:S02]  /*06e0*/  SHF.L.U32 R8, R5, R8, RZ ;  /* 0x0000000805087219 */ /* 0x000fe400000006ff */
[----:B------:R-:W-:Y:S02]  /*06f0*/  SEL R6, R7, RZ, P2 ;  /* 0x000000ff07067207 */ /* 0x000fe40001000000 */
[----:B------:R-:W-:Y:S02]  /*0700*/  ISETP.NE.AND P1, PT, R8, RZ, P1 ;  /* 0x000000ff0800720c */ /* 0x000fe40000f25270 */
[----:B------:R-:W-:Y:S02]  /*0710*/  SHF.R.U32.HI R6, RZ, R6, R5 ;  /* 0x00000006ff067219 */ /* 0x000fe40000011605 */
[----:B------:R-:W-:Y:S02]  /*0720*/  PLOP3.LUT P0, PT, P0, P1, PT, 0xf8, 0x8f ;  /* 0x00000000008f781c */ /* 0x000fe40000703f70 */
[----:B------:R-:W-:-:S02]  /*0730*/  SHF.R.U32.HI R8, RZ, 0x1, R6 ;  /* 0x00000001ff087819 */ /* 0x000fc40000011606 */
[----:B------:R-:W-:-:S04]  /*0740*/  SEL R3, RZ, 0x1, !P0 ;  /* 0x00000001ff037807 */ /* 0x000fc80004000000 */
[----:B------:R-:W-:-:S04]  /*0750*/  LOP3.LUT R3, R3, 0x1, R8, 0xf8, !PT ;  /* 0x0000000103037812 */ /* 0x000fc800078ef808 */
[----:B------:R-:W-:-:S05]  /*0760*/  LOP3.LUT R3, R3, R6, RZ, 0xc0, !PT ;  /* 0x0000000603037212 */ /* 0x000fca00078ec0ff */
[----:B------:R-:W-:-:S05]  /*0770*/  IMAD.IADD R3, R8, 0x1, R3 ;  /* 0x0000000108037824 */ /* 0x000fca00078e0203 */
[----:B------:R-:W-:Y:S01]  /*0780*/  LOP3.LUT R0, R3, R0, RZ, 0xfc, !PT ;  /* 0x0000000003007212 */ /* 0x000fe200078efcff */
[----:B------:R-:W-:Y:S06]  /*0790*/  BRA `(.L_x_11) ;  /* 0x0000000000107947 */ /* 0x000fec0003800000 */
.L_x_10:
[----:B------:R-:W-:-:S04]  /*07a0*/  LOP3.LUT R0, R0, 0x80000000, RZ, 0xc0, !PT ;  /* 0x8000000000007812 */ /* 0x000fc800078ec0ff */
[----:B------:R-:W-:Y:S01]  /*07b0*/  LOP3.LUT R0, R0, 0x7f800000, RZ, 0xfc, !PT ;  /* 0x7f80000000007812 */ /* 0x000fe200078efcff */
[----:B------:R-:W-:Y:S06]  /*07c0*/  BRA `(.L_x_11) ;  /* 0x0000000000047947 */ /* 0x000fec0003800000 */
.L_x_9:
[----:B------:R-:W-:-:S07]  /*07d0*/  IMAD R0, R6, 0x800000, R0 ;  /* 0x0080000006007824 */ /* 0x000fce00078e0200 */
.L_x_11:
[----:B------:R-:W-:Y:S05]  /*07e0*/  BSYNC.RECONVERGENT B2 ;  /* 0x0000000000027941 */ /* 0x000fea0003800200 */
.L_x_8:
[----:B------:R-:W-:Y:S05]  /*07f0*/  BRA `(.L_x_12) ;  /* 0x0000000000207947 */ /* 0x000fea0003800000 */
.L_x_7:
[----:B------:R-:W-:-:S04]  /*0800*/  LOP3.LUT R0, R8, 0x80000000, R7, 0x48, !PT ;  /* 0x8000000008007812 */ /* 0x000fc800078e4807 */
[----:B------:R-:W-:Y:S01]  /*0810*/  LOP3.LUT R0, R0, 0x7f800000, RZ, 0xfc, !PT ;  /* 0x7f80000000007812 */ /* 0x000fe200078efcff */
[----:B------:R-:W-:Y:S06]  /*0820*/  BRA `(.L_x_12) ;  /* 0x0000000000147947 */ /* 0x000fec0003800000 */
.L_x_6:
[----:B------:R-:W-:Y:S01]  /*0830*/  LOP3.LUT R0, R8, 0x80000000, R7, 0x48, !PT ;  /* 0x8000000008007812 */ /* 0x000fe200078e4807 */
[----:B------:R-:W-:Y:S06]  /*0840*/  BRA `(.L_x_12) ;  /* 0x00000000000c7947 */ /* 0x000fec0003800000 */
.L_x_5:
[----:B------:R-:W0:Y:S01]  /*0850*/  MUFU.RSQ R0, -QNAN ;  /* 0xffc0000000007908 */ /* 0x000e220000001400 */
[----:B------:R-:W-:Y:S05]  /*0860*/  BRA `(.L_x_12) ;  /* 0x0000000000047947 */ /* 0x000fea0003800000 */
.L_x_4:
[----:B------:R-:W-:-:S07]  /*0870*/  FADD.FTZ R0, R0, R3 ;  /* 0x0000000300007221 */ /* 0x000fce0000010000 */
.L_x_12:
[----:B------:R-:W-:Y:S05]  /*0880*/  BSYNC.RECONVERGENT B1 ;  /* 0x0000000000017941 */ /* 0x000fea0003800200 */
.L_x_2:
[----:B------:R-:W-:-:S04]  /*0890*/  IMAD.MOV.U32 R5, RZ, RZ, 0x0 ;  /* 0x00000000ff057424 */ /* 0x000fc800078e00ff */
[----:B0-----:R-:W-:Y:S05]  /*08a0*/  RET.REL.NODEC R4 `(_Z19finalDivisionKernelPfS_S_ii) ;  /* 0xfffffff404d47950 */ /* 0x001fea0003c3ffff */
.L_x_13:
[----:B------:R-:W-:-:S00]  /*08b0*/  BRA `(.L_x_13) ;  /* 0xfffffffc00fc7947 */ /* 0x000fc0000383ffff */
[----:B------:R-:W-:-:S00]  /*08c0*/  NOP ;  /* 0x0000000000007918 */ /* 0x000fc00000000000 */
        /* <DEDUP_REMOVED lines=11> */
.L_x_32:


//--------------------- .text._Z25matMulWithKernelTransformPfS_S_iii --------------------------
	.section	.text._Z25matMulWithKernelTransformPfS_S_iii,"ax",@progbits
	.align	128
        .global         _Z25matMulWithKernelTransformPfS_S_iii
        .type           _Z25matMulWithKernelTransformPfS_S_iii,@function
        .size           _Z25matMulWithKernelTransformPfS_S_iii,(.L_x_34 - _Z25matMulWithKernelTransformPfS_S_iii)
        .other          _Z25matMulWithKernelTransformPfS_S_iii,@"STO_CUDA_ENTRY STV_DEFAULT"
_Z25matMulWithKernelTransformPfS_S_iii:
.text._Z25matMulWithKernelTransformPfS_S_iii:
[----:B------:R-:W-:Y:S01]  /*0000*/  LDC R1, c[0x0][0x37c] ;  /* 0x0000df00ff017b82 */ /* 0x000fe20000000800 */
[----:B------:R-:W0:Y:S01]  /*0010*/  S2R R10, SR_TID.X ;  /* 0x00000000000a7919 */ /* 0x000e220000002100 */
[----:B------:R-:W1:Y:S01]  /*0020*/  LDCU UR8, c[0x0][0x39c] ;  /* 0x00007380ff0877ac */ /* 0x000e620008000800 */
[----:B------:R-:W-:Y:S01]  /*0030*/  HFMA2 R16, -RZ, RZ, 0, 0 ;  /* 0x00000000ff107431 */ /* 0x000fe200000001ff */
[----:B------:R-:W0:Y:S01]  /*0040*/  S2R R3, SR_CTAID.X ;  /* 0x0000000000037919 */ /* 0x000e220000002500 */
[----:B------:R-:W0:Y:S01]  /*0050*/  LDCU UR4, c[0x0][0x360] ;  /* 0x00006c00ff0477ac */ /* 0x000e220008000800 */
[----:B------:R-:W2:Y:S01]  /*0060*/  S2R R9, SR_TID.Y ;  /* 0x0000000000097919 */ /* 0x000ea20000002200 */
[----:B------:R-:W2:Y:S01]  /*0070*/  LDCU UR5, c[0x0][0x364] ;  /* 0x00006c80ff0577ac */ /* 0x000ea20008000800 */
[----:B------:R-:W2:Y:S01]  /*0080*/  S2R R2, SR_CTAID.Y ;  /* 0x0000000000027919 */ /* 0x000ea20000002600 */
[----:B------:R-:W3:Y:S01]  /*0090*/  LDCU.64 UR6, c[0x0][0x358] ;  /* 0x00006b00ff0677ac */ /* 0x000ee20008000a00 */
[----:B-1----:R-:W-:Y:S01]  /*00a0*/  UISETP.GE.AND UP0, UPT, UR8, 0x1, UPT ;  /* 0x000000010800788c */ /* 0x002fe2000bf06270 */
[----:B0-----:R-:W-:-:S02]  /*00b0*/  IMAD R0, R3, UR4, R10 ;  /* 0x0000000403007c24 */ /* 0x001fc4000f8e020a */
[----:B--2---:R-:W-:-:S06]  /*00c0*/  IMAD R5, R2, UR5, R9 ;  /* 0x0000000502057c24 */ /* 0x004fcc000f8e0209 */
[----:B---3--:R-:W-:Y:S05]  /*00d0*/  BRA.U !UP0, `(.L_x_14) ;  /* 0x0000000508a87547 */ /* 0x008fea000b800000 */
[----:B------:R-:W0:Y:S01]  /*00e0*/  S2R R13, SR_CgaCtaId ;  /* 0x00000000000d7919 */ /* 0x000e220000008800 */
[----:B------:R-:W1:Y:S01]  /*00f0*/  LDC R7, c[0x0][0x3a0] ;  /* 0x0000e800ff077b82 */ /* 0x000e620000000800 */
[----:B------:R-:W2:Y:S01]  /*0100*/  LDCU UR5, c[0x0][0x3a0] ;  /* 0x00007400ff0577ac */ /* 0x000ea20008000800 */
[----:B------:R-:W-:Y:S02]  /*0110*/  MOV R4, 0x400 ;  /* 0x0000040000047802 */ /* 0x000fe40000000f00 */
[----:B------:R-:W-:Y:S01]  /*0120*/  MOV R16, RZ ;  /* 0x000000ff00107202 */ /* 0x000fe20000000f00 */
[----:B------:R-:W-:Y:S01]  /*0130*/  UIADD3 UR4, UPT, UPT, UR8, 0xf, URZ ;  /* 0x0000000f08047890 */ /* 0x000fe2000fffe0ff */
[----:B------:R-:W-:Y:S01]  /*0140*/  IADD3 R8, PT, PT, R4, 0x440, RZ ;  /* 0x0000044004087810 */ /* 0x000fe20007ffe0ff */
[----:B------:R-:W3:Y:S01]  /*0150*/  LDCU.64 UR10, c[0x0][0x398] ;  /* 0x00007300ff0a77ac */ /* 0x000ee20008000a00 */
[----:B------:R-:W4:Y:S01]  /*0160*/  LDC.64 R2, c[0x0][0x380] ;  /* 0x0000e000ff027b82 */ /* 0x000f220000000a00 */
[----:B------:R-:W-:-:S04]  /*0170*/  USHF.R.U32.HI UR4, URZ, 0x4, UR4 ;  /* 0x00000004ff047899 */ /* 0x000fc80008011604 */
[----:B------:R-:W-:Y:S01]  /*0180*/  UIADD3 UR4, UPT, UPT, -UR4, URZ, URZ ;  /* 0x000000ff04047290 */ /* 0x000fe2000fffe1ff */
[C---:B0-----:R-:W-:Y:S02]  /*0190*/  LEA R6, R13.reuse, R4, 0x18 ;  /* 0x000000040d067211 */ /* 0x041fe400078ec0ff */
[----:B------:R-:W-:Y:S01]  /*01a0*/  LEA R13, R13, R8, 0x18 ;  /* 0x000000080d0d7211 */ /* 0x000fe200078ec0ff */
[C---:B--2---:R-:W-:Y:S01]  /*01b0*/  IMAD R8, R9.reuse, UR5, R0 ;  /* 0x0000000509087c24 */ /* 0x044fe2000f8e0200 */
[----:B------:R-:W-:Y:S01]  /*01c0*/  MOV R4, R10 ;  /* 0x0000000a00047202 */ /* 0x000fe20000000f00 */
[----:B------:R-:W-:-:S03]  /*01d0*/  IMAD R11, R9, 0x44, R6 ;  /* 0x00000044090b7824 */ /* 0x000fc600078e0206 */
[C---:B------:R-:W-:Y:S01]  /*01e0*/  LEA R6, R4.reuse, R13, 0x2 ;  /* 0x0000000d04067211 */ /* 0x040fe200078e10ff */
[----:B------:R-:W-:Y:S01]  /*01f0*/  IMAD R13, R5, UR8, R4 ;  /* 0x00000008050d7c24 */ /* 0x000fe2000f8e0204 */
[----:B------:R-:W-:-:S03]  /*0200*/  LEA R10, R4, R11, 0x2 ;  /* 0x0000000b040a7211 */ /* 0x000fc600078e10ff */
[----:B---3--:R-:W-:-:S07]  /*0210*/  IMAD R12, R9, 0x44, R6 ;  /* 0x00000044090c7824 */ /* 0x008fce00078e0206 */
.L_x_17:
[----:B------:R-:W-:Y:S02]  /*0220*/  ISETP.GE.AND P0, PT, R9, UR11, PT ;  /* 0x0000000b09007c0c */ /* 0x000fe4000bf06270 */
[----:B------:R-:W-:Y:S02]  /*0230*/  MOV R17, RZ ;  /* 0x000000ff00117202 */ /* 0x000fe40000000f00 */
[----:B-1----:R-:W-:-:S13]  /*0240*/  ISETP.GE.OR P0, PT, R0, R7, P0 ;  /* 0x000000070000720c */ /* 0x002fda0000706670 */
[----:B------:R-:W0:Y:S01]  /*0250*/  @!P0 LDC.64 R14, c[0x0][0x388] ;  /* 0x0000e200ff0e8b82 */ /* 0x000e220000000a00 */
[----:B------:R-:W-:Y:S01]  /*0260*/  BSSY.RECONVERGENT B0, `(.L_x_15) ;  /* 0x0000016000007945 */ /* 0x000fe20003800200 */
[----:B0-----:R-:W-:-:S05]  /*0270*/  @!P0 IMAD.WIDE R14, R8, 0x4, R14 ;  /* 0x00000004080e8825 */ /* 0x001fca00078e020e */
[----:B------:R0:W5:Y:S01]  /*0280*/  @!P0 LDG.E R17, desc[UR6][R14.64] ;  /* 0x000000060e118981 */ /* 0x000162000c1e1900 */
[----:B------:R-:W-:Y:S01]  /*0290*/  ISETP.GE.AND P0, PT, R4, UR11, PT ;  /* 0x0000000b04007c0c */ /* 0x000fe2000bf06270 */
[----:B------:R-:W-:-:S03]  /*02a0*/  HFMA2 R19, -RZ, RZ, 0, 0 ;  /* 0x00000000ff137431 */ /* 0x000fc600000001ff */
[----:B------:R-:W-:-:S13]  /*02b0*/  ISETP.GE.OR P0, PT, R5, UR10, P0 ;  /* 0x0000000a05007c0c */ /* 0x000fda0008706670 */
[----:B0-----:R-:W-:Y:S05]  /*02c0*/  @P0 BRA `(.L_x_16) ;  /* 0x00000000003c0947 */ /* 0x001fea0003800000 */
[----:B----4-:R-:W-:-:S05]  /*02d0*/  IMAD.WIDE.U32 R14, R13, 0x4, R2 ;  /* 0x000000040d0e7825 */ /* 0x010fca00078e0002 */
[----:B------:R-:W2:Y:S02]  /*02e0*/  LDG.E R18, desc[UR6][R14.64] ;  /* 0x000000060e127981 */ /* 0x000ea4000c1e1900 */
[----:B--2---:R-:W-:-:S13]  /*02f0*/  FSETP.GT.AND P0, PT, R18, RZ, PT ;  /* 0x000000ff1200720b */ /* 0x004fda0003f04000 */
[----:B------:R-:W-:Y:S01]  /*0300*/  @P0 FADD R19, R18, 1 ;  /* 0x3f80000012130421 */ /* 0x000fe20000000000 */
[----:B------:R-:W-:Y:S06]  /*0310*/  @P0 BRA `(.L_x_16) ;  /* 0x0000000000280947 */ /* 0x000fec0003800000 */
[----:B------:R-:W-:Y:S01]  /*0320*/  HFMA2 R15, -RZ, RZ, 3.7421875, 0 ;  /* 0x437c0000ff0f7431 */ /* 0x000fe200000001ff */
[----:B------:R-:W-:-:S05]  /*0330*/  MOV R14, 0x3bbb989d ;  /* 0x3bbb989d000e7802 */ /* 0x000fca0000000f00 */
[----:B------:R-:W-:-:S04]  /*0340*/  FFMA.SAT R14, R18, R14, 0.5 ;  /* 0x3f000000120e7423 */ /* 0x000fc8000000200e */
[----:B------:R-:W-:-:S04]  /*0350*/  FFMA.RM R14, R14, R15, 12582913 ;  /* 0x4b4000010e0e7423 */ /* 0x000fc8000000400f */
[C---:B------:R-:W-:Y:S01]  /*0360*/  FADD R15, R14.reuse, -12583039 ;  /* 0xcb40007f0e0f7421 */ /* 0x040fe20000000000 */
[----:B------:R-:W-:-:S03]  /*0370*/  SHF.L.U32 R14, R14, 0x17, RZ ;  /* 0x000000170e0e7819 */ /* 0x000fc600000006ff */
[----:B------:R-:W-:-:S04]  /*0380*/  FFMA R15, R18, 1.4426950216293334961, -R15 ;  /* 0x3fb8aa3b120f7823 */ /* 0x000fc8000000080f */
[----:B------:R-:W-:-:S06]  /*0390*/  FFMA R15, R18, 1.925963033500011079e-08, R15 ;  /* 0x32a57060120f7823 */ /* 0x000fcc000000000f */
[----:B------:R-:W0:Y:S02]  /*03a0*/  MUFU.EX2 R15, R15 ;  /* 0x0000000f000f7308 */ /* 0x000e240000000800 */
[----:B0-----:R-:W-:-:S07]  /*03b0*/  FMUL R19, R14, R15 ;  /* 0x0000000f0e137220 */ /* 0x001fce0000400000 */
.L_x_16:
[----:B------:R-:W-:Y:S05]  /*03c0*/  BSYNC.RECONVERGENT B0 ;  /* 0x0000000000007941 */ /* 0x000fea0003800200 */
.L_x_15:
[----:B------:R-:W-:Y:S01]  /*03d0*/  STS [R10], R19 ;  /* 0x000000130a007388 */ /* 0x000fe20000000800 */
[----:B------:R-:W-:Y:S01]  /*03e0*/  UIADD3 UR4, UPT, UPT, UR4, 0x1, URZ ;  /* 0x0000000104047890 */ /* 0x000fe2000fffe0ff */
[----:B------:R-:W-:Y:S02]  /*03f0*/  IADD3 R9, PT, PT, R9, 0x10, RZ ;  /* 0x0000001009097810 */ /* 0x000fe40007ffe0ff */
[----:B-----5:R-:W-:Y:S01]  /*0400*/  STS [R12], R17 ;  /* 0x000000110c007388 */ /* 0x020fe20000000800 */
[----:B------:R-:W-:Y:S01]  /*0410*/  UISETP.NE.AND UP0, UPT, UR4, URZ, UPT ;  /* 0x000000ff0400728c */ /* 0x000fe2000bf05270 */
[----:B------:R-:W-:Y:S01]  /*0420*/  IADD3 R4, PT, PT, R4, 0x10, RZ ;  /* 0x0000001004047810 */ /* 0x000fe20007ffe0ff */
[----:B------:R-:W-:Y:S01]  /*0430*/  BAR.SYNC.DEFER_BLOCKING 0x0 ;  /* 0x0000000000007b1d */ /* 0x000fe20000010000 */
[----:B------:R-:W-:Y:S02]  /*0440*/  LEA R8, R7, R8, 0x4 ;  /* 0x0000000807087211 */ /* 0x000fe400078e20ff */
[----:B------:R-:W-:-:S03]  /*0450*/  IADD3 R13, PT, PT, R13, 0x10, RZ ;  /* 0x000000100d0d7810 */ /* 0x000fc60007ffe0ff */
[----:B------:R-:W-:Y:S04]  /*0460*/  LDS R23, [R11] ;  /* 0x000000000b177984 */ /* 0x000fe80000000800 */
[----:B------:R-:W0:Y:S04]  /*0470*/  LDS R22, [R6] ;  /* 0x0000000006167984 */ /* 0x000e280000000800 */
[----:B------:R-:W-:Y:S04]  /*0480*/  LDS R27, [R11+0x4] ;  /* 0x000004000b1b7984 */ /* 0x000fe80000000800 */
[----:B------:R-:W1:Y:S04]  /*0490*/  LDS R26, [R6+0x44] ;  /* 0x00004400061a7984 */ /* 0x000e680000000800 */
[----:B------:R-:W-:Y:S04]  /*04a0*/  LDS R15, [R11+0x8] ;  /* 0x000008000b0f7984 */ /* 0x000fe80000000800 */
[----:B------:R-:W2:Y:S04]  /*04b0*/  LDS R14, [R6+0x88] ;  /* 0x00008800060e7984 */ /* 0x000ea80000000800 */
[----:B------:R-:W-:Y:S04]  /*04c0*/  LDS R20, [R11+0xc] ;  /* 0x00000c000b147984 */ /* 0x000fe80000000800 */
[----:B------:R-:W3:Y:S04]  /*04d0*/  LDS R21, [R6+0xcc] ;  /* 0x0000cc0006157984 */ /* 0x000ee80000000800 */
[----:B------:R-:W-:Y:S04]  /*04e0*/  LDS R18, [R11+0x10] ;  /* 0x000010000b127984 */ /* 0x000fe80000000800 */
[----:B------:R-:W4:Y:S04]  /*04f0*/  LDS R19, [R6+0x110] ;  /* 0x0001100006137984 */ /* 0x000f280000000800 */
[----:B------:R-:W-:Y:S01]  /*0500*/  LDS R24, [R11+0x14] ;  /* 0x000014000b187984 */ /* 0x000fe20000000800 */
[----:B0-----:R-:W-:-:S03]  /*0510*/  FFMA R22, R23, R22, R16 ;  /* 0x0000001617167223 */ /* 0x001fc60000000010 */
[----:B------:R-:W0:Y:S04]  /*0520*/  LDS R25, [R6+0x154] ;  /* 0x0001540006197984 */ /* 0x000e280000000800 */
[----:B------:R-:W-:Y:S01]  /*0530*/  LDS R16, [R11+0x18] ;  /* 0x000018000b107984 */ /* 0x000fe20000000800 */
[----:B-1----:R-:W-:-:S03]  /*0540*/  FFMA R22, R27, R26, R22 ;  /* 0x0000001a1b167223 */ /* 0x002fc60000000016 */
[----:B------:R-:W1:Y:S01]  /*0550*/  LDS R17, [R6+0x198] ;  /* 0x0001980006117984 */ /* 0x000e620000000800 */
[----:B--2---:R-:W-:-:S03]  /*0560*/  FFMA R23, R15, R14, R22 ;  /* 0x0000000e0f177223 */ /* 0x004fc60000000016 */
[----:B------:R-:W-:Y:S04]  /*0570*/  LDS R14, [R11+0x1c] ;  /* 0x00001c000b0e7984 */ /* 0x000fe80000000800 */
[----:B------:R-:W2:Y:S01]  /*0580*/  LDS R15, [R6+0x1dc] ;  /* 0x0001dc00060f7984 */ /* 0x000ea20000000800 */
[----:B---3--:R-:W-:-:S03]  /*0590*/  FFMA R27, R20, R21, R23 ;  /* 0x00000015141b7223 */ /* 0x008fc60000000017 */
[----:B------:R-:W-:Y:S04]  /*05a0*/  LDS R22, [R11+0x20] ;  /* 0x000020000b167984 */ /* 0x000fe80000000800 */
[----:B------:R-:W3:Y:S01]  /*05b0*/  LDS R23, [R6+0x220] ;  /* 0x0002200006177984 */ /* 0x000ee20000000800 */
[----:B----4-:R-:W-:-:S03]  /*05c0*/  FFMA R19, R18, R19, R27 ;  /* 0x0000001312137223 */ /* 0x010fc6000000001b */
[----:B------:R-:W-:Y:S04]  /*05d0*/  LDS R21, [R11+0x24] ;  /* 0x000024000b157984 */ /* 0x000fe80000000800 */
[----:B------:R-:W4:Y:S01]  /*05e0*/  LDS R20, [R6+0x264] ;  /* 0x0002640006147984 */ /* 0x000f220000000800 */
[----:B0-----:R-:W-:-:S03]  /*05f0*/  FFMA R25, R24, R25, R19 ;  /* 0x0000001918197223 */ /* 0x001fc60000000013 */
[----:B------:R-:W-:Y:S04]  /*0600*/  LDS R18, [R11+0x28] ;  /* 0x000028000b127984 */ /* 0x000fe80000000800 */
[----:B------:R-:W0:Y:S01]  /*0610*/  LDS R19, [R6+0x2a8] ;  /* 0x0002a80006137984 */ /* 0x000e220000000800 */
[----:B-1----:R-:W-:-:S03]  /*0620*/  FFMA R25, R16, R17, R25 ;  /* 0x0000001110197223 */ /* 0x002fc60000000019 */
[----:B------:R-:W-:Y:S04]  /*0630*/  LDS R16, [R11+0x2c] ;  /* 0x00002c000b107984 */ /* 0x000fe80000000800 */
        /* <DEDUP_REMOVED lines=13> */
[----:B-1----:R-:W-:-:S04]  /*0710*/  FFMA R17, R16, R17, R19 ;  /* 0x0000001110117223 */ /* 0x002fc80000000013 */
[----:B--2---:R-:W-:-:S04]  /*0720*/  FFMA R15, R14, R15, R17 ;  /* 0x0000000f0e0f7223 */ /* 0x004fc80000000011 */
[----:B---3--:R-:W-:-:S04]  /*0730*/  FFMA R15, R22, R23, R15 ;  /* 0x00000017160f7223 */ /* 0x008fc8000000000f */
[----:B----4-:R-:W-:-:S04]  /*0740*/  FFMA R15, R24, R25, R15 ;  /* 0x00000019180f7223 */ /* 0x010fc8000000000f */
[----:B0-----:R-:W-:Y:S01]  /*0750*/  FFMA R16, R20, R21, R15 ;  /* 0x0000001514107223 */ /* 0x001fe2000000000f */
[----:B------:R-:W-:Y:S06]  /*0760*/  BAR.SYNC.DEFER_BLOCKING 0x0 ;  /* 0x0000000000007b1d */ /* 0x000fec0000010000 */
[----:B------:R-:W-:Y:S05]  /*0770*/  BRA.U UP0, `(.L_x_17) ;  /* 0xfffffff900a87547 */ /* 0x000fea000b83ffff */
.L_x_14:
[----:B------:R-:W0:Y:S01]  /*0780*/  LDCU UR5, c[0x0][0x398] ;  /* 0x00007300ff0577ac */ /* 0x000e220008000800 */
[----:B------:R-:W1:Y:S01]  /*0790*/  LDCU UR8, c[0x0][0x3a0] ;  /* 0x00007400ff0877ac */ /* 0x000e620008000800 */
[----:B0-----:R-:W-:-:S04]  /*07a0*/  ISETP.GE.AND P0, PT, R5, UR5, PT ;  /* 0x0000000505007c0c */ /* 0x001fc8000bf06270 */
[----:B-1----:R-:W-:-:S13]  /*07b0*/  ISETP.GE.OR P0, PT, R0, UR8, P0 ;  /* 0x0000000800007c0c */ /* 0x002fda0008706670 */
[----:B------:R-:W-:Y:S05]  /*07c0*/  @P0 EXIT ;  /* 0x000000000000094d */ /* 0x000fea0003800000 */
[----:B------:R-:W0:Y:S01]  /*07d0*/  LDC.64 R2, c[0x0][0x390] ;  /* 0x0000e400ff027b82 */ /* 0x000e220000000a00 */
[----:B------:R-:W-:-:S04]  /*07e0*/  IMAD R5, R5, UR8, R0 ;  /* 0x0000000805057c24 */ /* 0x000fc8000f8e0200 */
[----:B0-----:R-:W-:-:S05]  /*07f0*/  IMAD.WIDE R2, R5, 0x4, R2 ;  /* 0x0000000405027825 */ /* 0x001fca00078e0202 */
[----:B------:R-:W-:Y:S01]  /*0800*/  STG.E desc[UR6][R2.64], R16 ;  /* 0x0000001002007986 */ /* 0x000fe2000c101906 */
[----:B------:R-:W-:Y:S05]  /*0810*/  EXIT ;  /* 0x000000000000794d */ /* 0x000fea0003800000 */
.L_x_18:
        /* <DEDUP_REMOVED lines=14> */
.L_x_34:


//--------------------- .text._Z12transposeMatPfS_ii --------------------------
	.section	.text._Z12transposeMatPfS_ii,"ax",@progbits
	.align	128
        .global         _Z12transposeMatPfS_ii
        .type           _Z12transposeMatPfS_ii,@function
        .size           _Z12transposeMatPfS_ii,(.L_x_35 - _Z12transposeMatPfS_ii)
        .other          _Z12transposeMatPfS_ii,@"STO_CUDA_ENTRY STV_DEFAULT"
_Z12transposeMatPfS_ii:
.text._Z12transposeMatPfS_ii:
[----:B------:R-:W-:Y:S01]  /*0000*/  LDC R1, c[0x0][0x37c] ;  /* 0x0000df00ff017b82 */ /* 0x000fe20000000800 */
[----:B------:R-:W0:Y:S01]  /*0010*/  S2R R7, SR_TID.Y ;  /* 0x0000000000077919 */ /* 0x000e220000002200 */
[----:B------:R-:W1:Y:S01]  /*0020*/  LDCU UR4, c[0x0][0x360] ;  /* 0x00006c00ff0477ac */ /* 0x000e620008000800 */
[----:B------:R-:W0:Y:S01]  /*0030*/  S2R R2, SR_CTAID.Y ;  /* 0x0000000000027919 */ /* 0x000e220000002600 */
[----:B------:R-:W0:Y:S01]  /*0040*/  LDCU UR5, c[0x0][0x364] ;  /* 0x00006c80ff0577ac */ /* 0x000e220008000800 */
[----:B------:R-:W1:Y:S01]  /*0050*/  S2R R0, SR_TID.X ;  /* 0x0000000000007919 */ /* 0x000e620000002100 */
[----:B------:R-:W2:Y:S01]  /*0060*/  LDCU.64 UR6, c[0x0][0x390] ;  /* 0x00007200ff0677ac */ /* 0x000ea20008000a00 */
[----:B------:R-:W1:Y:S01]  /*0070*/  S2R R3, SR_CTAID.X ;  /* 0x0000000000037919 */ /* 0x000e620000002500 */
[----:B0-----:R-:W-:-:S05]  /*0080*/  IMAD R7, R2, UR5, R7 ;  /* 0x0000000502077c24 */ /* 0x001fca000f8e0207 */
[----:B--2---:R-:W-:Y:S01]  /*0090*/  ISETP.GE.AND P0, PT, R7, UR6, PT ;  /* 0x0000000607007c0c */ /* 0x004fe2000bf06270 */
[----:B-1----:R-:W-:-:S05]  /*00a0*/  IMAD R0, R3, UR4, R0 ;  /* 0x0000000403007c24 */ /* 0x002fca000f8e0200 */
[----:B------:R-:W-:-:S13]  /*00b0*/  ISETP.GE.OR P0, PT, R0, UR7, P0 ;  /* 0x0000000700007c0c */ /* 0x000fda0008706670 */
[----:B------:R-:W-:Y:S05]  /*00c0*/  @P0 EXIT ;  /* 0x000000000000094d */ /* 0x000fea0003800000 */
[----:B------:R-:W0:Y:S01]  /*00d0*/  LDC.64 R2, c[0x0][0x380] ;  /* 0x0000e000ff027b82 */ /* 0x000e220000000a00 */
[----:B------:R-:W1:Y:S01]  /*00e0*/  LDCU.64 UR4, c[0x0][0x358] ;  /* 0x00006b00ff0477ac */ /* 0x000e620008000a00 */
[----:B------:R-:W-:-:S04]  /*00f0*/  IMAD R5, R7, UR7, R0 ;  /* 0x0000000707057c24 */ /* 0x000fc8000f8e0200 */
[----:B0-----:R-:W-:Y:S02]  /*0100*/  IMAD.WIDE R2, R5, 0x4, R2 ;  /* 0x0000000405027825 */ /* 0x001fe400078e0202 */
[----:B------:R-:W0:Y:S04]  /*0110*/  LDC.64 R4, c[0x0][0x388] ;  /* 0x0000e200ff047b82 */ /* 0x000e280000000a00 */
[----:B-1----:R-:W2:Y:S01]  /*0120*/  LDG.E R3, desc[UR4][R2.64] ;  /* 0x0000000402037981 */ /* 0x002ea2000c1e1900 */
[----:B------:R-:W-:-:S04]  /*0130*/  IMAD R7, R0, UR6, R7 ;  /* 0x0000000600077c24 */ /* 0x000fc8000f8e0207 */
[----:B0-----:R-:W-:-:S05]  /*0140*/  IMAD.WIDE R4, R7, 0x4, R4 ;  /* 0x0000000407047825 */ /* 0x001fca00078e0204 */
[----:B--2---:R-:W-:Y:S01]  /*0150*/  STG.E desc[UR4][R4.64], R3 ;  /* 0x0000000304007986 */ /* 0x004fe2000c101904 */
[----:B------:R-:W-:Y:S05]  /*0160*/  EXIT ;  /* 0x000000000000794d */ /* 0x000fea0003800000 */
.L_x_19:
        /* <DEDUP_REMOVED lines=9> */
.L_x_35:


//--------------------- .text._Z25matrixVecCalWithTransformPfS_S_ii --------------------------
	.section	.text._Z25matrixVecCalWithTransformPfS_S_ii,"ax",@progbits
	.align	128
        .global         _Z25matrixVecCalWithTransformPfS_S_ii
        .type           _Z25matrixVecCalWithTransformPfS_S_ii,@function
        .size           _Z25matrixVecCalWithTransformPfS_S_ii,(.L_x_36 - _Z25matrixVecCalWithTransformPfS_S_ii)
        .other          _Z25matrixVecCalWithTransformPfS_S_ii,@"STO_CUDA_ENTRY STV_DEFAULT"
_Z25matrixVecCalWithTransformPfS_S_ii:
.text._Z25matrixVecCalWithTransformPfS_S_ii:
[----:B------:R-:W-:Y:S01]  /*0000*/  LDC R1, c[0x0][0x37c] ;  /* 0x0000df00ff017b82 */ /* 0x000fe20000000800 */
[----:B------:R-:W0:Y:S01]  /*0010*/  S2R R0, SR_TID.X ;  /* 0x0000000000007919 */ /* 0x000e220000002100 */
[----:B------:R-:W0:Y:S01]  /*0020*/  LDCU UR4, c[0x0][0x39c] ;  /* 0x00007380ff0477ac */ /* 0x000e220008000800 */
[----:B------:R-:W-:Y:S01]  /*0030*/  BSSY.RECONVERGENT B0, `(.L_x_20) ;  /* 0x0000021000007945 */ /* 0x000fe20003800200 */
[----:B------:R-:W-:Y:S01]  /*0040*/  HFMA2 R10, -RZ, RZ, 0, 0 ;  /* 0x00000000ff0a7431 */ /* 0x000fe200000001ff */
[----:B------:R-:W1:Y:S01]  /*0050*/  LDCU.64 UR6, c[0x0][0x358] ;  /* 0x00006b00ff0677ac */ /* 0x000e620008000a00 */
[----:B0-----:R-:W-:Y:S01]  /*0060*/  ISETP.GE.AND P0, PT, R0, UR4, PT ;  /* 0x0000000400007c0c */ /* 0x001fe2000bf06270 */
[----:B------:R-:W0:-:S12]  /*0070*/  LDCU UR4, c[0x0][0x39c] ;  /* 0x00007380ff0477ac */ /* 0x000e180008000800 */
[----:B-1----:R-:W-:Y:S05]  /*0080*/  @P0 BRA `(.L_x_21) ;  /* 0x00000000006c0947 */ /* 0x002fea0003800000 */
[----:B------:R-:W1:Y:S01]  /*0090*/  S2R R14, SR_CTAID.X ;  /* 0x00000000000e7919 */ /* 0x000e620000002500 */
[----:B------:R-:W2:Y:S01]  /*00a0*/  LDC R16, c[0x0][0x360] ;  /* 0x0000d800ff107b82 */ /* 0x000ea20000000800 */
[----:B------:R-:W-:Y:S01]  /*00b0*/  MOV R10, RZ ;  /* 0x000000ff000a7202 */ /* 0x000fe20000000f00 */
[----:B------:R-:W-:-:S06]  /*00c0*/  IMAD.MOV.U32 R11, RZ, RZ, R0 ;  /* 0x000000ffff0b7224 */ /* 0x000fcc00078e0000 */
[----:B------:R-:W3:Y:S08]  /*00d0*/  LDC.64 R2, c[0x0][0x380] ;  /* 0x0000e000ff027b82 */ /* 0x000ef00000000a00 */
[----:B------:R-:W4:Y:S02]  /*00e0*/  LDC.64 R4, c[0x0][0x388] ;  /* 0x0000e200ff047b82 */ /* 0x000f240000000a00 */
.L_x_22:
[----:B01----:R-:W-:-:S04]  /*00f0*/  IMAD R7, R14, UR4, R11 ;  /* 0x000000040e077c24 */ /* 0x003fc8000f8e020b */
[----:B---3--:R-:W-:-:S06]  /*0100*/  IMAD.WIDE R6, R7, 0x4, R2 ;  /* 0x0000000407067825 */ /* 0x008fcc00078e0202 */
[----:B------:R-:W3:Y:S01]  /*0110*/  LDG.E R6, desc[UR6][R6.64] ;  /* 0x0000000606067981 */ /* 0x000ee2000c1e1900 */
[----:B----4-:R-:W-:-:S06]  /*0120*/  IMAD.WIDE R8, R11, 0x4, R4 ;  /* 0x000000040b087825 */ /* 0x010fcc00078e0204 */
[----:B------:R-:W4:Y:S01]  /*0130*/  LDG.E R9, desc[UR6][R8.64] ;  /* 0x0000000608097981 */ /* 0x000f22000c1e1900 */
[----:B--2---:R-:W-:-:S04]  /*0140*/  IADD3 R11, PT, PT, R16, R11, RZ ;  /* 0x0000000b100b7210 */ /* 0x004fc80007ffe0ff */
[----:B------:R-:W-:Y:S02]  /*0150*/  ISETP.GE.AND P1, PT, R11, UR4, PT ;  /* 0x000000040b007c0c */ /* 0x000fe4000bf26270 */
[----:B---3--:R-:W-:-:S13]  /*0160*/  FSETP.GT.AND P0, PT, R6, RZ, PT ;  /* 0x000000ff0600720b */ /* 0x008fda0003f04000 */
[----:B------:R-:W-:Y:S01]  /*0170*/  @!P0 MOV R12, 0x3bbb989d ;  /* 0x3bbb989d000c8802 */ /* 0x000fe20000000f00 */
[----:B------:R-:W-:Y:S02]  /*0180*/  @!P0 IMAD.MOV.U32 R13, RZ, RZ, 0x437c0000 ;  /* 0x437c0000ff0d8424 */ /* 0x000fe400078e00ff */
[C---:B------:R-:W-:Y:S02]  /*0190*/  @P0 FADD R7, R6.reuse, 1 ;  /* 0x3f80000006070421 */ /* 0x040fe40000000000 */
[----:B------:R-:W-:-:S04]  /*01a0*/  @!P0 FFMA.SAT R12, R6, R12, 0.5 ;  /* 0x3f000000060c8423 */ /* 0x000fc8000000200c */
[----:B------:R-:W-:-:S04]  /*01b0*/  @!P0 FFMA.RM R12, R12, R13, 12582913 ;  /* 0x4b4000010c0c8423 */ /* 0x000fc8000000400d */
[C---:B------:R-:W-:Y:S01]  /*01c0*/  @!P0 FADD R13, R12.reuse, -12583039 ;  /* 0xcb40007f0c0d8421 */ /* 0x040fe20000000000 */
[----:B------:R-:W-:-:S03]  /*01d0*/  @!P0 SHF.L.U32 R12, R12, 0x17, RZ ;  /* 0x000000170c0c8819 */ /* 0x000fc600000006ff */
[----:B------:R-:W-:-:S04]  /*01e0*/  @!P0 FFMA R13, R6, 1.4426950216293334961, -R13 ;  /* 0x3fb8aa3b060d8823 */ /* 0x000fc8000000080d */
[----:B------:R-:W-:-:S06]  /*01f0*/  @!P0 FFMA R13, R6, 1.925963033500011079e-08, R13 ;  /* 0x32a57060060d8823 */ /* 0x000fcc000000000d */
[----:B------:R-:W0:Y:S02]  /*0200*/  @!P0 MUFU.EX2 R13, R13 ;  /* 0x0000000d000d8308 */ /* 0x000e240000000800 */
[----:B0-----:R-:W-:-:S04]  /*0210*/  @!P0 FMUL R7, R12, R13 ;  /* 0x0000000d0c078220 */ /* 0x001fc80000400000 */
[----:B----4-:R-:W-:Y:S01]  /*0220*/  FFMA R10, R9, R7, R10 ;  /* 0x00000007090a7223 */ /* 0x010fe2000000000a */
[----:B------:R-:W-:Y:S06]  /*0230*/  @!P1 BRA `(.L_x_22) ;  /* 0xfffffffc00ac9947 */ /* 0x000fec000383ffff */
.L_x_21:
[----:B0-----:R-:W-:Y:S05]  /*0240*/  BSYNC.RECONVERGENT B0 ;  /* 0x0000000000007941 */ /* 0x001fea0003800200 */
.L_x_20:
[----:B------:R-:W0:Y:S01]  /*0250*/  S2UR UR5, SR_CgaCtaId ;  /* 0x00000000000579c3 */ /* 0x000e220000008800 */
[----:B------:R-:W1:Y:S01]  /*0260*/  LDCU UR8, c[0x0][0x360] ;  /* 0x00006c00ff0877ac */ /* 0x000e620008000800 */
[C---:B------:R-:W-:Y:S01]  /*0270*/  ISETP.NE.AND P0, PT, R0.reuse, RZ, PT ;  /* 0x000000ff0000720c */ /* 0x040fe20003f05270 */
[----:B------:R-:W-:Y:S01]  /*0280*/  UMOV UR4, 0x400 ;  /* 0x0000040000047882 */ /* 0x000fe20000000000 */
[----:B-1----:R-:W-:Y:S01]  /*0290*/  ISETP.GE.U32.AND P1, PT, R0, UR8, PT ;  /* 0x0000000800007c0c */ /* 0x002fe2000bf26070 */
[----:B------:R-:W-:Y:S01]  /*02a0*/  IMAD.U32 R2, RZ, RZ, UR8 ;  /* 0x00000008ff027e24 */ /* 0x000fe2000f8e00ff */
[----:B0-----:R-:W-:-:S04]  /*02b0*/  ULEA UR4, UR5, UR4, 0x18 ;  /* 0x0000000405047291 */ /* 0x001fc8000f8ec0ff */
[----:B------:R-:W-:Y:S02]  /*02c0*/  ISETP.GE.U32.AND P2, PT, R2, 0x2, PT ;  /* 0x000000020200780c */ /* 0x000fe40003f46070 */
[----:B------:R-:W-:-:S05]  /*02d0*/  LEA R3, R0, UR4, 0x2 ;  /* 0x0000000400037c11 */ /* 0x000fca000f8e10ff */
[----:B------:R0:W-:Y:S01]  /*02e0*/  @!P1 STS [R3], RZ ;  /* 0x000000ff03009388 */ /* 0x0001e20000000800 */
[----:B------:R-:W-:Y:S06]  /*02f0*/  BAR.SYNC.DEFER_BLOCKING 0x0 ;  /* 0x0000000000007b1d */ /* 0x000fec0000010000 */
[----:B------:R0:W-:Y:S02]  /*0300*/  STS [R3], R10 ;  /* 0x0000000a03007388 */ /* 0x0001e40000000800 */
[----:B------:R-:W-:Y:S06]  /*0310*/  BAR.SYNC.DEFER_BLOCKING 0x0 ;  /* 0x0000000000007b1d */ /* 0x000fec0000010000 */
[----:B------:R-:W-:Y:S05]  /*0320*/  @!P2 BRA `(.L_x_23) ;  /* 0x00000000002ca947 */ /* 0x000fea0003800000 */
.L_x_24:
[----:B------:R-:W-:-:S04]  /*0330*/  SHF.R.U32.HI R7, RZ, 0x1, R2 ;  /* 0x00000001ff077819 */ /* 0x000fc80000011602 */
[----:B------:R-:W-:-:S13]  /*0340*/  ISETP.GE.U32.AND P1, PT, R0, R7, PT ;  /* 0x000000070000720c */ /* 0x000fda0003f26070 */
[----:B------:R-:W-:Y:S01]  /*0350*/  @!P1 LEA R4, R7, R3, 0x2 ;  /* 0x0000000307049211 */ /* 0x000fe200078e10ff */
[----:B------:R-:W-:Y:S05]  /*0360*/  @!P1 LDS R5, [R3] ;  /* 0x0000000003059984 */ /* 0x000fea0000000800 */
[----:B------:R-:W1:Y:S02]  /*0370*/  @!P1 LDS R4, [R4] ;  /* 0x0000000004049984 */ /* 0x000e640000000800 */
[----:B-1----:R-:W-:-:S05]  /*0380*/  @!P1 FADD R6, R4, R5 ;  /* 0x0000000504069221 */ /* 0x002fca0000000000 */
[----:B------:R1:W-:Y:S01]  /*0390*/  @!P1 STS [R3], R6 ;  /* 0x0000000603009388 */ /* 0x0003e20000000800 */
[----:B------:R-:W-:Y:S01]  /*03a0*/  BAR.SYNC.DEFER_BLOCKING 0x0 ;  /* 0x0000000000007b1d */ /* 0x000fe20000010000 */
[----:B------:R-:W-:Y:S02]  /*03b0*/  ISETP.GT.U32.AND P1, PT, R2, 0x3, PT ;  /* 0x000000030200780c */ /* 0x000fe40003f24070 */
[----:B------:R-:W-:-:S11]  /*03c0*/  MOV R2, R7 ;  /* 0x0000000700027202 */ /* 0x000fd60000000f00 */
[----:B-1----:R-:W-:Y:S05]  /*03d0*/  @P1 BRA `(.L_x_24) ;  /* 0xfffffffc00d41947 */ /* 0x002fea000383ffff */
.L_x_23:
[----:B------:R-:W-:Y:S05]  /*03e0*/  @P0 EXIT ;  /* 0x000000000000094d */ /* 0x000fea0003800000 */
[----:B------:R-:W1:Y:S01]  /*03f0*/  S2UR UR5, SR_CgaCtaId ;  /* 0x00000000000579c3 */ /* 0x000e620000008800 */
[----:B------:R-:W-:Y:S01]  /*0400*/  UMOV UR4, 0x400 ;  /* 0x0000040000047882 */ /* 0x000fe20000000000 */
[----:B------:R-:W2:Y:S06]  /*0410*/  S2R R7, SR_CTAID.X ;  /* 0x0000000000077919 */ /* 0x000eac0000002500 */
[----:B0-----:R-:W2:Y:S01]  /*0420*/  LDC.64 R2, c[0x0][0x390] ;  /* 0x0000e400ff027b82 */ /* 0x001ea20000000a00 */
[----:B-1----:R-:W-:-:S09]  /*0430*/  ULEA UR4, UR5, UR4, 0x18 ;  /* 0x0000000405047291 */ /* 0x002fd2000f8ec0ff */
[----:B------:R-:W0:Y:S01]  /*0440*/  LDS R5, [UR4] ;  /* 0x00000004ff057984 */ /* 0x000e220008000800 */
[----:B--2---:R-:W-:-:S05]  /*0450*/  IMAD.WIDE.U32 R2, R7, 0x4, R2 ;  /* 0x0000000407027825 */ /* 0x004fca00078e0002 */
[----:B0-----:R-:W-:Y:S01]  /*0460*/  STG.E desc[UR6][R2.64], R5 ;  /* 0x0000000502007986 */ /* 0x001fe2000c101906 */
[----:B------:R-:W-:Y:S05]  /*0470*/  EXIT ;  /* 0x000000000000794d */ /* 0x000fea0003800000 */
.L_x_25:
        /* <DEDUP_REMOVED lines=16> */
.L_x_36:


//--------------------- .text._Z28matrixVecCalWithTransformOldPfS_S_ii --------------------------
	.section	.text._Z28matrixVecCalWithTransformOldPfS_S_ii,"ax",@progbits
	.align	128
        .global         _Z28matrixVecCalWithTransformOldPfS_S_ii
        .type           _Z28matrixVecCalWithTransformOldPfS_S_ii,@function
        .size           _Z28matrixVecCalWithTransformOldPfS_S_ii,(.L_x_37 - _Z28matrixVecCalWithTransformOldPfS_S_ii)
        .other          _Z28matrixVecCalWithTransformOldPfS_S_ii,@"STO_CUDA_ENTRY STV_DEFAULT"
_Z28matrixVecCalWithTransformOldPfS_S_ii:
.text._Z28matrixVecCalWithTransformOldPfS_S_ii:
[----:B------:R-:W-:Y:S01]  /*0000*/  LDC R1, c[0x0][0x37c] ;  /* 0x0000df00ff017b82 */ /* 0x000fe20000000800 */
[----:B------:R-:W0:Y:S07]  /*0010*/  S2R R0, SR_TID.X ;  /* 0x0000000000007919 */ /* 0x000e2e0000002100 */
[----:B------:R-:W0:Y:S01]  /*0020*/  S2UR UR4, SR_CTAID.X ;  /* 0x00000000000479c3 */ /* 0x000e220000002500 */
[----:B------:R-:W1:Y:S01]  /*0030*/  LDCU.64 UR12, c[0x0][0x358] ;  /* 0x00006b00ff0c77ac */ /* 0x000e620008000a00 */
[----:B------:R-:W-:Y:S01]  /*0040*/  BSSY.RECONVERGENT B0, `(.L_x_26) ;  /* 0x000009f000007945 */ /* 0x000fe20003800200 */
[----:B------:R-:W-:-:S05]  /*0050*/  HFMA2 R4, -RZ, RZ, 0, 0 ;  /* 0x00000000ff047431 */ /* 0x000fca00000001ff */
[----:B------:R-:W0:Y:S08]  /*0060*/  LDC R3, c[0x0][0x360] ;  /* 0x0000d800ff037b82 */ /* 0x000e300000000800 */
[----:B------:R-:W2:Y:S01]  /*0070*/  LDC.64 R6, c[0x0][0x398] ;  /* 0x0000e600ff067b82 */ /* 0x000ea20000000a00 */
[----:B0-----:R-:W-:Y:S01]  /*0080*/  IMAD R0, R3, UR4, R0 ;  /* 0x0000000403007c24 */ /* 0x001fe2000f8e0200 */
[----:B--2---:R-:W-:-:S04]  /*0090*/  ISETP.GE.AND P0, PT, R7, 0x1, PT ;  /* 0x000000010700780c */ /* 0x004fc80003f06270 */
[----:B------:R-:W-:-:S13]  /*00a0*/  ISETP.GE.OR P0, PT, R0, R6, !P0 ;  /* 0x000000060000720c */ /* 0x000fda0004706670 */
[----:B-1----:R-:W-:Y:S05]  /*00b0*/  @P0 BRA `(.L_x_27) ;  /* 0x00000008005c0947 */ /* 0x002fea0003800000 */
[C---:B------:R-:W-:Y:S01]  /*00c0*/  ISETP.GE.U32.AND P1, PT, R7.reuse, 0x4, PT ;  /* 0x000000040700780c */ /* 0x040fe20003f26070 */
[----:B------:R-:W-:Y:S01]  /*00d0*/  IMAD R6, R0, R7, RZ ;  /* 0x0000000700067224 */ /* 0x000fe200078e02ff */
[----:B------:R-:W-:Y:S02]  /*00e0*/  LOP3.LUT R24, R7, 0x3, RZ, 0xc0, !PT ;  /* 0x0000000307187812 */ /* 0x000fe400078ec0ff */
[----:B------:R-:W-:Y:S02]  /*00f0*/  CS2R R4, SRZ ;  /* 0x0000000000047805 */ /* 0x000fe4000001ff00 */
[----:B------:R-:W-:-:S07]  /*0100*/  ISETP.NE.AND P0, PT, R24, RZ, PT ;  /* 0x000000ff1800720c */ /* 0x000fce0003f05270 */
[----:B------:R-:W-:Y:S06]  /*0110*/  @!P1 BRA `(.L_x_28) ;  /* 0x0000000400489947 */ /* 0x000fec0003800000 */
[----:B------:R-:W0:Y:S01]  /*0120*/  LDCU.128 UR8, c[0x0][0x380] ;  /* 0x00007000ff0877ac */ /* 0x000e220008000c00 */
[----:B------:R-:W-:Y:S02]  /*0130*/  LOP3.LUT R5, R7, 0x7ffffffc, RZ, 0xc0, !PT ;  /* 0x7ffffffc07057812 */ /* 0x000fe400078ec0ff */
[----:B------:R-:W-:Y:S02]  /*0140*/  MOV R4, RZ ;  /* 0x000000ff00047202 */ /* 0x000fe40000000f00 */
[----:B------:R-:W-:Y:S02]  /*0150*/  MOV R7, R6 ;  /* 0x0000000600077202 */ /* 0x000fe40000000f00 */
[----:B------:R-:W-:Y:S01]  /*0160*/  IADD3 R8, PT, PT, -R5, RZ, RZ ;  /* 0x000000ff05087210 */ /* 0x000fe20007ffe1ff */
[----:B0-----:R-:W-:Y:S02]  /*0170*/  UIADD3 UR4, UP1, UPT, UR10, 0x8, URZ ;  /* 0x000000080a047890 */ /* 0x001fe4000ff3e0ff */
[----:B------:R-:W-:-:S02]  /*0180*/  UIADD3 UR6, UP0, UPT, UR8, 0x8, URZ ;  /* 0x0000000808067890 */ /* 0x000fc4000ff1e0ff */
[----:B------:R-:W-:Y:S02]  /*0190*/  UIADD3.X UR5, UPT, UPT, URZ, UR11, URZ, UP1, !UPT ;  /* 0x0000000bff057290 */ /* 0x000fe40008ffe4ff */
[----:B------:R-:W-:Y:S01]  /*01a0*/  MOV R13, UR4 ;  /* 0x00000004000d7c02 */ /* 0x000fe20008000f00 */
[----:B------:R-:W-:-:S03]  /*01b0*/  UIADD3.X UR7, UPT, UPT, URZ, UR9, URZ, UP0, !UPT ;  /* 0x00000009ff077290 */ /* 0x000fc600087fe4ff */
[----:B------:R-:W-:-:S09]  /*01c0*/  MOV R14, UR5 ;  /* 0x00000005000e7c02 */ /* 0x000fd20008000f00 */
.L_x_29:
[----:B------:R-:W-:Y:S02]  /*01d0*/  MOV R2, UR6 ;  /* 0x0000000600027c02 */ /* 0x000fe40008000f00 */
[----:B------:R-:W-:-:S03]  /*01e0*/  MOV R3, UR7 ;  /* 0x0000000700037c02 */ /* 0x000fc60008000f00 */
[----:B------:R-:W-:-:S05]  /*01f0*/  IMAD.WIDE R2, R7, 0x4, R2 ;  /* 0x0000000407027825 */ /* 0x000fca00078e0202 */
[----:B------:R-:W2:Y:S04]  /*0200*/  LDG.E R16, desc[UR12][R2.64+-0x8] ;  /* 0xfffff80c02107981 */ /* 0x000ea8000c1e1900 */
[----:B------:R-:W3:Y:S04]  /*0210*/  LDG.E R10, desc[UR12][R2.64+-0x4] ;  /* 0xfffffc0c020a7981 */ /* 0x000ee8000c1e1900 */
[----:B------:R-:W4:Y:S04]  /*0220*/  LDG.E R9, desc[UR12][R2.64] ;  /* 0x0000000c02097981 */ /* 0x000f28000c1e1900 */
[----:B------:R0:W5:Y:S02]  /*0230*/  LDG.E R11, desc[UR12][R2.64+0x4] ;  /* 0x0000040c020b7981 */ /* 0x000164000c1e1900 */
[----:B0-----:R-:W-:-:S02]  /*0240*/  MOV R2, R13 ;  /* 0x0000000d00027202 */ /* 0x001fc40000000f00 */
[----:B------:R-:W-:-:S05]  /*0250*/  MOV R3, R14 ;  /* 0x0000000e00037202 */ /* 0x000fca0000000f00 */
[----:B------:R-:W5:Y:S04]  /*0260*/  LDG.E R15, desc[UR12][R2.64+-0x8] ;  /* 0xfffff80c020f7981 */ /* 0x000f68000c1e1900 */
[----:B------:R-:W5:Y:S04]  /*0270*/  LDG.E R14, desc[UR12][R2.64+-0x4] ;  /* 0xfffffc0c020e7981 */ /* 0x000f68000c1e1900 */
[----:B------:R-:W5:Y:S04]  /*0280*/  LDG.E R13, desc[UR12][R2.64] ;  /* 0x0000000c020d7981 */ /* 0x000f68000c1e1900 */
[----:B------:R-:W5:Y:S01]  /*0290*/  LDG.E R12, desc[UR12][R2.64+0x4] ;  /* 0x0000040c020c7981 */ /* 0x000f62000c1e1900 */
[----:B------:R-:W-:-:S02]  /*02a0*/  IADD3 R8, PT, PT, R8, 0x4, RZ ;  /* 0x0000000408087810 */ /* 0x000fc40007ffe0ff */
[----:B------:R-:W-:Y:S02]  /*02b0*/  IADD3 R7, PT, PT, R7, 0x4, RZ ;  /* 0x0000000407077810 */ /* 0x000fe40007ffe0ff */
[----:B--2---:R-:W-:Y:S02]  /*02c0*/  FSETP.GT.AND P2, PT, R16, RZ, PT ;  /* 0x000000ff1000720b */ /* 0x004fe40003f44000 */
[----:B---3--:R-:W-:Y:S02]  /*02d0*/  FSETP.GT.AND P3, PT, R10, RZ, PT ;  /* 0x000000ff0a00720b */ /* 0x008fe40003f64000 */
[----:B----4-:R-:W-:Y:S02]  /*02e0*/  FSETP.GT.AND P4, PT, R9, RZ, PT ;  /* 0x000000ff0900720b */ /* 0x010fe40003f84000 */
[----:B-----5:R-:W-:-:S07]  /*02f0*/  FSETP.GT.AND P1, PT, R11, RZ, PT ;  /* 0x000000ff0b00720b */ /* 0x020fce0003f24000 */
[----:B------:R-:W-:Y:S02]  /*0300*/  @!P2 MOV R17, 0x3bbb989d ;  /* 0x3bbb989d0011a802 */ /* 0x000fe40000000f00 */
[----:B------:R-:W-:Y:S02]  /*0310*/  @!P2 MOV R19, 0x437c0000 ;  /* 0x437c00000013a802 */ /* 0x000fe40000000f00 */
[----:B------:R-:W-:Y:S01]  /*0320*/  @!P3 MOV R20, 0x437c0000 ;  /* 0x437c00000014b802 */ /* 0x000fe20000000f00 */
[----:B------:R-:W-:Y:S01]  /*0330*/  @!P2 FFMA.SAT R18, R16, R17, 0.5 ;  /* 0x3f0000001012a423 */ /* 0x000fe20000002011 */
[----:B------:R-:W-:Y:S02]  /*0340*/  @!P3 MOV R17, 0x3bbb989d ;  /* 0x3bbb989d0011b802 */ /* 0x000fe40000000f00 */
[----:B------:R-:W-:Y:S01]  /*0350*/  @!P4 MOV R22, 0x3bbb989d ;  /* 0x3bbb989d0016c802 */ /* 0x000fe20000000f00 */
[----:B------:R-:W-:Y:S01]  /*0360*/  @!P2 FFMA.RM R18, R18, R19, 12582913 ;  /* 0x4b4000011212a423 */ /* 0x000fe20000004013 */
[----:B------:R-:W-:Y:S01]  /*0370*/  @!P4 MOV R23, 0x437c0000 ;  /* 0x437c00000017c802 */ /* 0x000fe20000000f00 */
[----:B------:R-:W-:Y:S01]  /*0380*/  @!P3 FFMA.SAT R17, R10, R17, 0.5 ;  /* 0x3f0000000a11b423 */ /* 0x000fe20000002011 */
[----:B------:R-:W-:Y:S01]  /*0390*/  @!P1 MOV R26, 0x3bbb989d ;  /* 0x3bbb989d001a9802 */ /* 0x000fe20000000f00 */
[----:B------:R-:W-:Y:S01]  /*03a0*/  @!P2 FADD R19, R18, -12583039 ;  /* 0xcb40007f1213a421 */ /* 0x000fe20000000000 */
[----:B------:R-:W-:Y:S01]  /*03b0*/  @!P4 FFMA.SAT R22, R9, R22, 0.5 ;  /* 0x3f0000000916c423 */ /* 0x000fe20000002016 */
[----:B------:R-:W-:Y:S01]  /*03c0*/  @!P3 FFMA.RM R17, R17, R20, 12582913 ;  /* 0x4b4000011111b423 */ /* 0x000fe20000004014 */
[----:B------:R-:W-:Y:S01]  /*03d0*/  @!P1 MOV R28, 0x437c0000 ;  /* 0x437c0000001c9802 */ /* 0x000fe20000000f00 */
[----:B------:R-:W-:Y:S01]  /*03e0*/  @!P2 FFMA R19, R16, 1.4426950216293334961, -R19 ;  /* 0x3fb8aa3b1013a823 */ /* 0x000fe20000000813 */
[----:B------:R-:W-:Y:S01]  /*03f0*/  @!P2 SHF.L.U32 R25, R18, 0x17, RZ ;  /* 0x000000171219a819 */ /* 0x000fe200000006ff */
[C---:B------:R-:W-:Y:S01]  /*0400*/  @!P3 FADD R21, R17.reuse, -12583039 ;  /* 0xcb40007f1115b421 */ /* 0x040fe20000000000 */
[----:B------:R-:W-:Y:S01]  /*0410*/  @!P3 SHF.L.U32 R27, R17, 0x17, RZ ;  /* 0x00000017111bb819 */ /* 0x000fe200000006ff */
[----:B------:R-:W-:Y:S01]  /*0420*/  @!P2 FFMA R20, R16, 1.925963033500011079e-08, R19 ;  /* 0x32a570601014a823 */ /* 0x000fe20000000013 */
[----:B------:R-:W-:Y:S01]  /*0430*/  @!P4 FFMA.RM R19, R22, R23, 12582913 ;  /* 0x4b4000011613c423 */ /* 0x000fe20000004017 */
[----:B------:R-:W-:Y:S01]  /*0440*/  @!P3 FFMA R21, R10, 1.4426950216293334961, -R21 ;  /* 0x3fb8aa3b0a15b823 */ /* 0x000fe20000000815 */
[----:B------:R-:W-:Y:S01]  /*0450*/  @!P1 FFMA.SAT R23, R11, R26, 0.5 ;  /* 0x3f0000000b179423 */ /* 0x000fe2000000201a */
[----:B------:R-:W-:Y:S01]  /*0460*/  @P2 FADD R16, R16, 1 ;  /* 0x3f80000010102421 */ /* 0x000fe20000000000 */
[----:B------:R-:W-:Y:S01]  /*0470*/  @!P4 FADD R26, R19, -12583039 ;  /* 0xcb40007f131ac421 */ /* 0x000fe20000000000 */
[----:B------:R-:W-:Y:S01]  /*0480*/  @!P3 FFMA R22, R10, 1.925963033500011079e-08, R21 ;  /* 0x32a570600a16b823 */ /* 0x000fe20000000015 */
[----:B------:R-:W-:Y:S01]  /*0490*/  @!P1 FFMA.RM R21, R23, R28, 12582913 ;  /* 0x4b40000117159423 */ /* 0x000fe2000000401c */
[----:B------:R-:W0:Y:S01]  /*04a0*/  @!P2 MUFU.EX2 R20, R20 ;  /* 0x000000140014a308 */ /* 0x000e220000000800 */
[----:B------:R-:W-:Y:S01]  /*04b0*/  @!P4 FFMA R26, R9, 1.4426950216293334961, -R26 ;  /* 0x3fb8aa3b091ac823 */ /* 0x000fe2000000081a */
[----:B------:R-:W-:Y:S01]  /*04c0*/  @!P4 SHF.L.U32 R18, R19, 0x17, RZ ;  /* 0x000000171312c819 */ /* 0x000fe200000006ff */
[----:B------:R-:W-:-:S02]  /*04d0*/  @!P1 FADD R28, R21, -12583039 ;  /* 0xcb40007f151c9421 */ /* 0x000fc40000000000 */
[----:B------:R-:W-:Y:S02]  /*04e0*/  @!P4 FFMA R23, R9, 1.925963033500011079e-08, R26 ;  /* 0x32a570600917c823 */ /* 0x000fe4000000001a */
[C---:B------:R-:W-:Y:S01]  /*04f0*/  @!P1 FFMA R28, R11.reuse, 1.4426950216293334961, -R28 ;  /* 0x3fb8aa3b0b1c9823 */ /* 0x040fe2000000081c */
[----:B------:R-:W1:Y:S03]  /*0500*/  @!P3 MUFU.EX2 R22, R22 ;  /* 0x000000160016b308 */ /* 0x000e660000000800 */
[----:B------:R-:W-:-:S05]  /*0510*/  @!P1 FFMA R28, R11, 1.925963033500011079e-08, R28 ;  /* 0x32a570600b1c9823 */ /* 0x000fca000000001c */
[----:B------:R-:W2:Y:S01]  /*0520*/  @!P4 MUFU.EX2 R23, R23 ;  /* 0x000000170017c308 */ /* 0x000ea20000000800 */
[----:B0-----:R-:W-:Y:S01]  /*0530*/  @!P2 FMUL R16, R25, R20 ;  /* 0x000000141910a220 */ /* 0x001fe20000400000 */
[----:B------:R-:W-:-:S03]  /*0540*/  ISETP.NE.AND P2, PT, R8, RZ, PT ;  /* 0x000000ff0800720c */ /* 0x000fc60003f45270 */
[----:B------:R-:W-:Y:S01]  /*0550*/  FFMA R15, R15, R16, R4 ;  /* 0x000000100f0f7223 */ /* 0x000fe20000000004 */
[----:B------:R-:W-:Y:S02]  /*0560*/  @!P1 SHF.L.U32 R4, R21, 0x17, RZ ;  /* 0x0000001715049819 */ /* 0x000fe400000006ff */
[----:B------:R-:W0:Y:S01]  /*0570*/  @!P1 MUFU.EX2 R17, R28 ;  /* 0x0000001c00119308 */ /* 0x000e220000000800 */
[----:B-1----:R-:W-:Y:S01]  /*0580*/  @!P3 FMUL R27, R27, R22 ;  /* 0x000000161b1bb220 */ /* 0x002fe20000400000 */
[----:B------:R-:W-:-:S04]  /*0590*/  @P3 FADD R27, R10, 1 ;  /* 0x3f8000000a1b3421 */ /* 0x000fc80000000000 */
[----:B------:R-:W-:Y:S01]  /*05a0*/  FFMA R14, R14, R27, R15 ;  /* 0x0000001b0e0e7223 */ /* 0x000fe2000000000f */
[----:B--2---:R-:W-:Y:S01]  /*05b0*/  @!P4 FMUL R18, R18, R23 ;  /* 0x000000171212c220 */ /* 0x004fe20000400000 */
[----:B------:R-:W-:-:S04]  /*05c0*/  @P4 FADD R18, R9, 1 ;  /* 0x3f80000009124421 */ /* 0x000fc80000000000 */
[----:B------:R-:W-:Y:S01]  /*05d0*/  FFMA R9, R13, R18, R14 ;  /* 0x000000120d097223 */ /* 0x000fe2000000000e */
[----:B------:R-:W-:Y:S01]  /*05e0*/  IADD3 R13, P3, PT, R2, 0x10, RZ ;  /* 0x00000010020d7810 */ /* 0x000fe20007f7e0ff */
[----:B0-----:R-:W-:Y:S01]  /*05f0*/  @!P1 FMUL R17, R4, R17 ;  /* 0x0000001104119220 */ /* 0x001fe20000400000 */
[----:B------:R-:W-:Y:S02]  /*0600*/  @P1 FADD R17, R11, 1 ;  /* 0x3f8000000b111421 */ /* 0x000fe40000000000 */
[----:B------:R-:W-:Y:S02]  /*0610*/  IADD3.X R14, PT, PT, RZ, R3, RZ, P3, !PT ;  /* 0x00000003ff0e7210 */ /* 0x000fe40001ffe4ff */
[----:B------:R-:W-:Y:S01]  /*0620*/  FFMA R4, R12, R17, R9 ;  /* 0x000000110c047223 */ /* 0x000fe20000000009 */
[----:B------:R-:W-:Y:S06]  /*0630*/  @P2 BRA `(.L_x_29) ;  /* 0xfffffff800e42947 */ /* 0x000fec000383ffff */
.L_x_28:
[----:B------:R-:W-:Y:S05]  /*0640*/  @!P0 BRA `(.L_x_27) ;  /* 0x0000000000f88947 */ /* 0x000fea0003800000 */
[----:B------:R-:W0:Y:S01]  /*0650*/  LDCU UR4, c[0x0][0x39c] ;  /* 0x00007380ff0477ac */ /* 0x000e220008000800 */
[----:B------:R-:W-:Y:S01]  /*0660*/  ISETP.NE.AND P0, PT, R24, 0x1, PT ;  /* 0x000000011800780c */ /* 0x000fe20003f05270 */
[----:B0-----:R-:W-:-:S04]  /*0670*/  ULOP3.LUT UR4, UR4, 0x1, URZ, 0xc0, !UPT ;  /* 0x0000000104047892 */ /* 0x001fc8000f8ec0ff */
[----:B------:R-:W-:-:S08]  /*0680*/  UISETP.NE.U32.AND UP0, UPT, UR4, 0x1, UPT ;  /* 0x000000010400788c */ /* 0x000fd0000bf05070 */
[----:B------:R-:W-:Y:S05]  /*0690*/  @!P0 BRA `(.L_x_30) ;  /* 0x0000000000908947 */ /* 0x000fea0003800000 */
[----:B------:R-:W0:Y:S01]  /*06a0*/  LDC.64 R2, c[0x0][0x380] ;  /* 0x0000e000ff027b82 */ /* 0x000e220000000a00 */
[----:B------:R-:W-:-:S07]  /*06b0*/  IADD3 R11, PT, PT, R6, R5, RZ ;  /* 0x00000005060b7210 */ /* 0x000fce0007ffe0ff */
[----:B------:R-:W1:Y:S01]  /*06c0*/  LDC.64 R8, c[0x0][0x388] ;  /* 0x0000e200ff087b82 */ /* 0x000e620000000a00 */
[----:B0-----:R-:W-:-:S05]  /*06d0*/  IMAD.WIDE R10, R11, 0x4, R2 ;  /* 0x000000040b0a7825 */ /* 0x001fca00078e0202 */
[----:B------:R-:W2:Y:S04]  /*06e0*/  LDG.E R2, desc[UR12][R10.64] ;  /* 0x0000000c0a027981 */ /* 0x000ea8000c1e1900 */
[----:B------:R-:W3:Y:S01]  /*06f0*/  LDG.E R3, desc[UR12][R10.64+0x4] ;  /* 0x0000040c0a037981 */ /* 0x000ee2000c1e1900 */
[----:B-1----:R-:W-:-:S05]  /*0700*/  IMAD.WIDE.U32 R8, R5, 0x4, R8 ;  /* 0x0000000405087825 */ /* 0x002fca00078e0008 */
[----:B------:R-:W4:Y:S04]  /*0710*/  LDG.E R7, desc[UR12][R8.64] ;  /* 0x0000000c08077981 */ /* 0x000f28000c1e1900 */
[----:B------:R0:W5:Y:S01]  /*0720*/  LDG.E R14, desc[UR12][R8.64+0x4] ;  /* 0x0000040c080e7981 */ /* 0x000162000c1e1900 */
[----:B------:R-:W-:Y:S02]  /*0730*/  IADD3 R5, PT, PT, R5, 0x2, RZ ;  /* 0x0000000205057810 */ /* 0x000fe40007ffe0ff */
[----:B--2---:R-:W-:Y:S02]  /*0740*/  FSETP.GT.AND P0, PT, R2, RZ, PT ;  /* 0x000000ff0200720b */ /* 0x004fe40003f04000 */
[----:B---3--:R-:W-:-:S11]  /*0750*/  FSETP.GT.AND P1, PT, R3, RZ, PT ;  /* 0x000000ff0300720b */ /* 0x008fd60003f24000 */
[----:B------:R-:W-:Y:S02]  /*0760*/  @!P0 MOV R13, 0x3bbb989d ;  /* 0x3bbb989d000d8802 */ /* 0x000fe40000000f00 */
[----:B------:R-:W-:Y:S02]  /*0770*/  @!P0 MOV R15, 0x437c0000 ;  /* 0x437c0000000f8802 */ /* 0x000fe40000000f00 */
[----:B------:R-:W-:Y:S01]  /*0780*/  @!P1 MOV R16, 0x3bbb989d ;  /* 0x3bbb989d00109802 */ /* 0x000fe20000000f00 */
[----:B------:R-:W-:Y:S01]  /*0790*/  @!P0 FFMA.SAT R12, R2, R13, 0.5 ;  /* 0x3f000000020c8423 */ /* 0x000fe2000000200d */
[----:B------:R-:W-:-:S03]  /*07a0*/  @!P1 MOV R13, 0x437c0000 ;  /* 0x437c0000000d9802 */ /* 0x000fc60000000f00 */
[----:B------:R-:W-:Y:S01]  /*07b0*/  @!P0 FFMA.RM R12, R12, R15, 12582913 ;  /* 0x4b4000010c0c8423 */ /* 0x000fe2000000400f */
[----:B------:R-:W-:-:S03]  /*07c0*/  @!P1 FFMA.SAT R10, R3, R16, 0.5 ;  /* 0x3f000000030a9423 */ /* 0x000fc60000002010 */
[----:B------:R-:W-:Y:S01]  /*07d0*/  @!P0 FADD R11, R12, -12583039 ;  /* 0xcb40007f0c0b8421 */ /* 0x000fe20000000000 */
[----:B------:R-:W-:Y:S01]  /*07e0*/  @!P1 FFMA.RM R10, R10, R13, 12582913 ;  /* 0x4b4000010a0a9423 */ /* 0x000fe2000000400d */
[----:B------:R-:W-:Y:S02]  /*07f0*/  @!P0 SHF.L.U32 R12, R12, 0x17, RZ ;  /* 0x000000170c0c8819 */ /* 0x000fe400000006ff */
[----:B------:R-:W-:Y:S01]  /*0800*/  @!P0 FFMA R11, R2, 1.4426950216293334961, -R11 ;  /* 0x3fb8aa3b020b8823 */ /* 0x000fe2000000080b */
[C---:B0-----:R-:W-:Y:S01]  /*0810*/  @!P1 FADD R8, R10.reuse, -12583039 ;  /* 0xcb40007f0a089421 */ /* 0x041fe20000000000 */
[----:B------:R-:W-:Y:S02]  /*0820*/  @!P1 SHF.L.U32 R10, R10, 0x17, RZ ;  /* 0x000000170a0a9819 */ /* 0x000fe400000006ff */
[----:B------:R-:W-:Y:S01]  /*0830*/  @!P0 FFMA R11, R2, 1.925963033500011079e-08, R11 ;  /* 0x32a57060020b8823 */ /* 0x000fe2000000000b */
[----:B------:R-:W-:-:S04]  /*0840*/  @!P1 FFMA R8, R3, 1.4426950216293334961, -R8 ;  /* 0x3fb8aa3b03089823 */ /* 0x000fc80000000808 */
[----:B------:R-:W-:Y:S01]  /*0850*/  @!P1 FFMA R8, R3, 1.925963033500011079e-08, R8 ;  /* 0x32a5706003089823 */ /* 0x000fe20000000008 */
[----:B------:R-:W0:Y:S08]  /*0860*/  @!P0 MUFU.EX2 R11, R11 ;  /* 0x0000000b000b8308 */ /* 0x000e300000000800 */
[----:B------:R-:W1:Y:S01]  /*0870*/  @!P1 MUFU.EX2 R9, R8 ;  /* 0x0000000800099308 */ /* 0x000e620000000800 */
[----:B0-----:R-:W-:Y:S01]  /*0880*/  @!P0 FMUL R12, R12, R11 ;  /* 0x0000000b0c0c8220 */ /* 0x001fe20000400000 */
[----:B------:R-:W-:-:S04]  /*0890*/  @P0 FADD R12, R2, 1 ;  /* 0x3f800000020c0421 */ /* 0x000fc80000000000 */
[----:B----4-:R-:W-:Y:S01]  /*08a0*/  FFMA R7, R7, R12, R4 ;  /* 0x0000000c07077223 */ /* 0x010fe20000000004 */
[----:B-1----:R-:W-:Y:S01]  /*08b0*/  @!P1 FMUL R9, R10, R9 ;  /* 0x000000090a099220 */ /* 0x002fe20000400000 */
[----:B------:R-:W-:-:S04]  /*08c0*/  @P1 FADD R9, R3, 1 ;  /* 0x3f80000003091421 */ /* 0x000fc80000000000 */
[----:B-----5:R-:W-:-:S07]  /*08d0*/  FFMA R4, R14, R9, R7 ;  /* 0x000000090e047223 */ /* 0x020fce0000000007 */
.L_x_30:
[----:B------:R-:W-:Y:S05]  /*08e0*/  BRA.U UP0, `(.L_x_27) ;  /* 0x0000000100507547 */ /* 0x000fea000b800000 */
[----:B------:R-:W0:Y:S01]  /*08f0*/  LDC.64 R2, c[0x0][0x380] ;  /* 0x0000e000ff027b82 */ /* 0x000e220000000a00 */
[----:B------:R-:W-:-:S05]  /*0900*/  IADD3 R7, PT, PT, R6, R5, RZ ;  /* 0x0000000506077210 */ /* 0x000fca0007ffe0ff */
[----:B0-----:R-:W-:Y:S02]  /*0910*/  IMAD.WIDE R2, R7, 0x4, R2 ;  /* 0x0000000407027825 */ /* 0x001fe400078e0202 */
[----:B------:R-:W0:Y:S04]  /*0920*/  LDC.64 R6, c[0x0][0x388] ;  /* 0x0000e200ff067b82 */ /* 0x000e280000000a00 */
[----:B------:R-:W2:Y:S01]  /*0930*/  LDG.E R3, desc[UR12][R2.64] ;  /* 0x0000000c02037981 */ /* 0x000ea2000c1e1900 */
[----:B0-----:R-:W-:-:S06]  /*0940*/  IMAD.WIDE.U32 R6, R5, 0x4, R6 ;  /* 0x0000000405067825 */ /* 0x001fcc00078e0006 */
[----:B------:R-:W3:Y:S01]  /*0950*/  LDG.E R7, desc[UR12][R6.64] ;  /* 0x0000000c06077981 */ /* 0x000ee2000c1e1900 */
[----:B--2---:R-:W-:-:S13]  /*0960*/  FSETP.GT.AND P0, PT, R3, RZ, PT ;  /* 0x000000ff0300720b */ /* 0x004fda0003f04000 */
[----:B------:R-:W-:Y:S02]  /*0970*/  @!P0 MOV R8, 0x3bbb989d ;  /* 0x3bbb989d00088802 */ /* 0x000fe40000000f00 */
[----:B------:R-:W-:-:S03]  /*0980*/  @!P0 MOV R10, 0x437c0000 ;  /* 0x437c0000000a8802 */ /* 0x000fc60000000f00 */
[----:B------:R-:W-:-:S04]  /*0990*/  @!P0 FFMA.SAT R5, R3, R8, 0.5 ;  /* 0x3f00000003058423 */ /* 0x000fc80000002008 */
[----:B------:R-:W-:-:S04]  /*09a0*/  @!P0 FFMA.RM R5, R5, R10, 12582913 ;  /* 0x4b40000105058423 */ /* 0x000fc8000000400a */
[C---:B------:R-:W-:Y:S01]  /*09b0*/  @!P0 FADD R8, R5.reuse, -12583039 ;  /* 0xcb40007f05088421 */ /* 0x040fe20000000000 */
[----:B------:R-:W-:-:S03]  /*09c0*/  @!P0 SHF.L.U32 R5, R5, 0x17, RZ ;  /* 0x0000001705058819 */ /* 0x000fc600000006ff */
[----:B------:R-:W-:-:S04]  /*09d0*/  @!P0 FFMA R8, R3, 1.4426950216293334961, -R8 ;  /* 0x3fb8aa3b03088823 */ /* 0x000fc80000000808 */
[----:B------:R-:W-:-:S06]  /*09e0*/  @!P0 FFMA R8, R3, 1.925963033500011079e-08, R8 ;  /* 0x32a5706003088823 */ /* 0x000fcc0000000008 */
[----:B------:R-:W0:Y:S02]  /*09f0*/  @!P0 MUFU.EX2 R8, R8 ;  /* 0x0000000800088308 */ /* 0x000e240000000800 */
[----:B0-----:R-:W-:Y:S01]  /*0a00*/  @!P0 FMUL R5, R5, R8 ;  /* 0x0000000805058220 */ /* 0x001fe20000400000 */
[----:B------:R-:W-:-:S04]  /*0a10*/  @P0 FADD R5, R3, 1 ;  /* 0x3f80000003050421 */ /* 0x000fc80000000000 */
[----:B---3--:R-:W-:-:S07]  /*0a20*/  FFMA R4, R7, R5, R4 ;  /* 0x0000000507047223 */ /* 0x008fce0000000004 */
.L_x_27:
[----:B------:R-:W-:Y:S05]  /*0a30*/  BSYNC.RECONVERGENT B0 ;  /* 0x0000000000007941 */ /* 0x000fea0003800200 */
.L_x_26:
[----:B------:R-:W0:Y:S01]  /*0a40*/  LDCU UR4, c[0x0][0x398] ;  /* 0x00007300ff0477ac */ /* 0x000e220008000800 */
[----:B------:R-:W-:Y:S01]  /*0a50*/  BAR.SYNC.DEFER_BLOCKING 0x0 ;  /* 0x0000000000007b1d */ /* 0x000fe20000010000 */
[----:B0-----:R-:W-:-:S13]  /*0a60*/  ISETP.GE.AND P0, PT, R0, UR4, PT ;  /* 0x0000000400007c0c */ /* 0x001fda000bf06270 */
[----:B------:R-:W-:Y:S05]  /*0a70*/  @P0 EXIT ;  /* 0x000000000000094d */ /* 0x000fea0003800000 */
[----:B------:R-:W0:Y:S02]  /*0a80*/  LDC.64 R2, c[0x0][0x390] ;  /* 0x0000e400ff027b82 */ /* 0x000e240000000a00 */
[----:B0-----:R-:W-:-:S05]  /*0a90*/  IMAD.WIDE R2, R0, 0x4, R2 ;  /* 0x0000000400027825 */ /* 0x001fca00078e0202 */
[----:B------:R-:W-:Y:S01]  /*0aa0*/  STG.E desc[UR12][R2.64], R4 ;  /* 0x0000000402007986 */ /* 0x000fe2000c10190c */
[----:B------:R-:W-:Y:S05]  /*0ab0*/  EXIT ;  /* 0x000000000000794d */ /* 0x000fea0003800000 */
.L_x_31:
        /* <DEDUP_REMOVED lines=12> */
.L_x_37:


//--------------------- .nv.shared.reserved.0     --------------------------
	.section	.nv.shared.reserved.0,"aw",@nobits
	.weak		__nv_reservedSMEM_offset_0_alias
	.size		__nv_reservedSMEM_offset_0_alias, 0, 64
	.other		__nv_reservedSMEM_offset_0_alias,@"STO_CUDA_RESERVED_SHARED STV_DEFAULT"
__nv_reservedSMEM_offset_0_alias:
	.zero		0
	.zero		64


//--------------------- .nv.shared._Z25matMulWithKernelTransformPfS_S_iii --------------------------
	.section	.nv.shared._Z25matMulWithKernelTransformPfS_S_iii,"aw",@nobits
	.sectionflags	@""
	.align	4
.nv.shared._Z25matMulWithKernelTransformPfS_S_iii:
	.zero		3200


//--------------------- .nv.shared._Z25matrixVecCalWithTransformPfS_S_ii --------------------------
	.section	.nv.shared._Z25matrixVecCalWithTransformPfS_S_ii,"aw",@nobits
	.sectionflags	@""
	.align	4
.nv.shared._Z25matrixVecCalWithTransformPfS_S_ii:
	.zero		2048


//--------------------- .nv.constant0._Z19finalDivisionKernelPfS_S_ii --------------------------
	.section	.nv.constant0._Z19finalDivisionKernelPfS_S_ii,"a",@progbits
	.sectionflags	@""
	.align	4
.nv.constant0._Z19finalDivisionKernelPfS_S_ii:
	.zero		928


//--------------------- .nv.constant0._Z25matMulWithKernelTransformPfS_S_iii --------------------------
	.section	.nv.constant0._Z25matMulWithKernelTransformPfS_S_iii,"a",@progbits
	.sectionflags	@""
	.align	4
.nv.constant0._Z25matMulWithKernelTransformPfS_S_iii:
	.zero		932


//--------------------- .nv.constant0._Z12transposeMatPfS_ii --------------------------
	.section	.nv.constant0._Z12transposeMatPfS_ii,"a",@progbits
	.sectionflags	@""
	.align	4
.nv.constant0._Z12transposeMatPfS_ii:
	.zero		920


//--------------------- .nv.constant0._Z25matrixVecCalWithTransformPfS_S_ii --------------------------
	.section	.nv.constant0._Z25matrixVecCalWithTransformPfS_S_ii,"a",@progbits
	.sectionflags	@""
	.align	4
.nv.constant0._Z25matrixVecCalWithTransformPfS_S_ii:
	.zero		928


//--------------------- .nv.constant0._Z28matrixVecCalWithTransformOldPfS_S_ii --------------------------
	.section	.nv.constant0._Z28matrixVecCalWithTransformOldPfS_S_ii,"a",@progbits
	.sectionflags	@""
	.align	4
.nv.constant0._Z28matrixVecCalWithTransformOldPfS_S_ii:
	.zero		928


//--------------------- SYMBOLS --------------------------

	.type		.nv.reservedSmem.offset0,@object
	.size		.nv.reservedSmem.offset0,0x4
	.type		.nv.reservedSmem.cap,@object
	.size		.nv.reservedSmem.cap,0x4
